// auto-generated by cutlass_sweep.fmha — config: {"arch": "sm_90", "direction": "fwd", "dtype": "fp16", "head_dim": 16, "mask": "causal", "schedule": "pingpong", "tile_kv": 128, "tile_q": 128}
#include "cutlass/cutlass.h"
#include "cute/tensor.hpp"
#include "cutlass/device_kernel.h"
#include "cutlass/kernel_hardware_info.h"
#include "88_hopper_fmha/collective/fmha_fusion.hpp"
#include "88_hopper_fmha/kernel/fmha_kernel_builder.hpp"

using namespace cute;
using Element = cutlass::half_t;
using TileShape = Shape<_128, _128, _16>;
using StrideQ = cute::tuple<int, _1, cute::tuple<int, int>>;
using StrideK = cute::tuple<int, _1, cute::tuple<int, int>>;
using StrideV = cute::tuple<int, cute::_1, cute::tuple<int, int>>;

using Kernel = typename cutlass::fmha::kernel::FmhaBuilder<
    Element, float, float,
    TileShape, StrideQ, StrideK, StrideV,
    cutlass::fmha::collective::CausalFusion,
    cutlass::gemm::KernelTmaWarpSpecializedPingpong
  >::Kernel;

auto* _anchor = &cutlass::device_kernel<Kernel>;


// ===== COMPILED SASS (sm_90a) =====

	.target	sm_90a

	.elftype	@"ET_EXEC"


//--------------------- .note.nv.tkinfo           --------------------------
	.section	.note.nv.tkinfo,"",@"SHT_NOTE"
	.sectionflags	@"SHF_NOTE_NV_TKINFO"
	.tkinfo
        /*0018*/ 	.word	0x00000002
        /*0030*/ 	.string	""
        /*0030*/ 	.string	"ptxas"
        /*0030*/ 	.string	"Cuda compilation tools, release 13.0, V13.0.88"
        /*0030*/ 	.string	"Build cuda_13.0.r13.0/compiler.36424714_0"
        /*0030*/ 	.string	"-arch sm_90a -m 64 "



//--------------------- .note.nv.cuinfo           --------------------------
	.section	.note.nv.cuinfo,"",@"SHT_NOTE"
	.sectionflags	@"SHF_NOTE_NV_CUINFO"
        /*0018*/ 	.short	0x0002
        /*001a*/ 	.short	0x005a
        /*001c*/ 	.short	0x0082
	.zero		2


//--------------------- .nv.info                  --------------------------
	.section	.nv.info,"",@"SHT_CUDA_INFO"
	.align	4


	//----- nvinfo : EIATTR_REGCOUNT
	.align		4
        /*0000*/ 	.byte	0x04, 0x2f
        /*0002*/ 	.short	(.L_15 - .L_14)
	.align		4
.L_14:
        /*0004*/ 	.word	index@(_ZN7cutlass13device_kernelINS_4fmha6kernel28FmhaKernelTmaWarpSpecializedINS1_10collective30FmhaMainloopTmaWarpSpecializedINS_6half_tEffN4cute5tupleIJNS7_1CILi128EEESA_NS9_ILi16EEEEEENS8_IJiNS9_ILi1EEENS8_IJiiEEEEEESF_SF_NS4_12CausalFusionEJNS2_6OptionILNS2_3TagE0ENS9_ILb1EEEEENSH_ILSI_2ESJ_EEEEENS4_15FmhaFwdEpilogueIS6_fNS8_IJNS9_ILi64EEESB_SA_EEEEENS2_23PersistentTileSchedulerEJSK_SL_EEEEEvNT_6ParamsE)
        /*0008*/ 	.word	0x000000a8


	//----- nvinfo : EIATTR_FRAME_SIZE
	.align		4
.L_15:
        /*000c*/ 	.byte	0x04, 0x11
        /*000e*/ 	.short	(.L_17 - .L_16)
	.align		4
.L_16:
        /*0010*/ 	.word	index@($__internal_0_$__cuda_sm20_rcp_rn_f32_slowpath)
        /*0014*/ 	.word	0x00000000


	//----- nvinfo : EIATTR_FRAME_SIZE
	.align		4
.L_17:
        /*0018*/ 	.byte	0x04, 0x11
        /*001a*/ 	.short	(.L_19 - .L_18)
	.align		4
.L_18:
        /*001c*/ 	.word	index@(_ZN7cutlass13device_kernelINS_4fmha6kernel28FmhaKernelTmaWarpSpecializedINS1_10collective30FmhaMainloopTmaWarpSpecializedINS_6half_tEffN4cute5tupleIJNS7_1CILi128EEESA_NS9_ILi16EEEEEENS8_IJiNS9_ILi1EEENS8_IJiiEEEEEESF_SF_NS4_12CausalFusionEJNS2_6OptionILNS2_3TagE0ENS9_ILb1EEEEENSH_ILSI_2ESJ_EEEEENS4_15FmhaFwdEpilogueIS6_fNS8_IJNS9_ILi64EEESB_SA_EEEEENS2_23PersistentTileSchedulerEJSK_SL_EEEEEvNT_6ParamsE)
        /*0020*/ 	.word	0x00000000


	//----- nvinfo : EIATTR_MIN_STACK_SIZE
	.align		4
.L_19:
        /*0024*/ 	.byte	0x04, 0x12
        /*0026*/ 	.short	(.L_21 - .L_20)
	.align		4
.L_20:
        /*0028*/ 	.word	index@(_ZN7cutlass13device_kernelINS_4fmha6kernel28FmhaKernelTmaWarpSpecializedINS1_10collective30FmhaMainloopTmaWarpSpecializedINS_6half_tEffN4cute5tupleIJNS7_1CILi128EEESA_NS9_ILi16EEEEEENS8_IJiNS9_ILi1EEENS8_IJiiEEEEEESF_SF_NS4_12CausalFusionEJNS2_6OptionILNS2_3TagE0ENS9_ILb1EEEEENSH_ILSI_2ESJ_EEEEENS4_15FmhaFwdEpilogueIS6_fNS8_IJNS9_ILi64EEESB_SA_EEEEENS2_23PersistentTileSchedulerEJSK_SL_EEEEEvNT_6ParamsE)
        /*002c*/ 	.word	0x00000000
.L_21:


//--------------------- .nv.compat                --------------------------
	.section	.nv.compat,"",@"SHT_CUDA_COMPAT_INFO"
	.align	4
        /*0000*/ 	.byte	0x02, 0x09, 0x01, 0x00, 0x02, 0x02, 0x04, 0x00, 0x02, 0x05, 0x05, 0x00, 0x03, 0x07, 0x01, 0x01
        /*0010*/ 	.byte	0x02, 0x03, 0x01, 0x00, 0x02, 0x06, 0x01, 0x00, 0x04, 0x0b, 0x08, 0x00, 0x00, 0x00, 0x00, 0x00
        /*0020*/ 	.byte	0x00, 0x00, 0x00, 0x00


//--------------------- .nv.info._ZN7cutlass13device_kernelINS_4fmha6kernel28FmhaKernelTmaWarpSpecializedINS1_10collective30FmhaMainloopTmaWarpSpecializedINS_6half_tEffN4cute5tupleIJNS7_1CILi128EEESA_NS9_ILi16EEEEEENS8_IJiNS9_ILi1EEENS8_IJiiEEEEEESF_SF_NS4_12CausalFusionEJNS2_6OptionILNS2_3TagE0ENS9_ILb1EEEEENSH_ILSI_2ESJ_EEEEENS4_15FmhaFwdEpilogueIS6_fNS8_IJNS9_ILi64EEESB_SA_EEEEENS2_23PersistentTileSchedulerEJSK_SL_EEEEEvNT_6ParamsE --------------------------
	.section	.nv.info._ZN7cutlass13device_kernelINS_4fmha6kernel28FmhaKernelTmaWarpSpecializedINS1_10collective30FmhaMainloopTmaWarpSpecializedINS_6half_tEffN4cute5tupleIJNS7_1CILi128EEESA_NS9_ILi16EEEEEENS8_IJiNS9_ILi1EEENS8_IJiiEEEEEESF_SF_NS4_12CausalFusionEJNS2_6OptionILNS2_3TagE0ENS9_ILb1EEEEENSH_ILSI_2ESJ_EEEEENS4_15FmhaFwdEpilogueIS6_fNS8_IJNS9_ILi64EEESB_SA_EEEEENS2_23PersistentTileSchedulerEJSK_SL_EEEEEvNT_6ParamsE,"",@"SHT_CUDA_INFO"
	.sectionflags	@""
	.align	4


	//----- nvinfo : EIATTR_CUDA_API_VERSION
	.align		4
        /*0000*/ 	.byte	0x04, 0x37
        /*0002*/ 	.short	(.L_23 - .L_22)
.L_22:
        /*0004*/ 	.word	0x00000082


	//----- nvinfo : EIATTR_KPARAM_INFO
	.align		4
.L_23:
        /*0008*/ 	.byte	0x04, 0x17
        /*000a*/ 	.short	(.L_25 - .L_24)
.L_24:
        /*000c*/ 	.word	0x00000000
        /*0010*/ 	.short	0x0000
        /*0012*/ 	.short	0x0070
        /*0014*/ 	.byte	0x00, 0xf0, 0x01, 0x20


	//----- nvinfo : EIATTR_SPARSE_MMA_MASK
	.align		4
.L_25:
        /*0018*/ 	.byte	0x03, 0x50
        /*001a*/ 	.short	0x0000


	//----- nvinfo : EIATTR_MAXREG_COUNT
	.align		4
        /*001c*/ 	.byte	0x03, 0x1b
        /*001e*/ 	.short	0x00a8


	//----- nvinfo : EIATTR_NUM_BARRIERS
	.align		4
        /*0020*/ 	.byte	0x02, 0x4c
        /*0022*/ 	.byte	0x02
	.zero		1


	//----- nvinfo : EIATTR_EXTERNS
	.align		4
        /*0024*/ 	.byte	0x04, 0x0f
        /*0026*/ 	.short	(.L_27 - .L_26)


	//   ....[0]....
	.align		4
.L_26:
        /*0028*/ 	.word	index@(__assertfail)


	//----- nvinfo : EIATTR_MERCURY_ISA_VERSION
	.align		4
.L_27:
        /*002c*/ 	.byte	0x03, 0x5f
        /*002e*/ 	.short	0x0101


	//----- nvinfo : EIATTR_INT_WARP_WIDE_INSTR_OFFSETS
	.align		4
        /*0030*/ 	.byte	0x04, 0x31
        /*0032*/ 	.short	(.L_29 - .L_28)


	//   ....[0]....
.L_28:
        /*0034*/ 	.word	0x00000760


	//   ....[1]....
        /*0038*/ 	.word	0x00000770


	//   ....[2]....
        /*003c*/ 	.word	0x00000780


	//   ....[3]....
        /*0040*/ 	.word	0x00000790


	//   ....[4]....
        /*0044*/ 	.word	0x00000800


	//   ....[5]....
        /*0048*/ 	.word	0x00000980


	//   ....[6]....
        /*004c*/ 	.word	0x00000a30


	//----- nvinfo : EIATTR_COOP_GROUP_MASK_REGIDS
	.align		4
.L_29:
        /*0050*/ 	.byte	0x04, 0x29
        /*0052*/ 	.short	(.L_31 - .L_30)


	//   ....[0]....
.L_30:
        /*0054*/ 	.word	0xffffffff


	//   ....[1]....
        /*0058*/ 	.word	0xffffffff


	//   ....[2]....
        /*005c*/ 	.word	0xffffffff


	//   ....[3]....
        /*0060*/ 	.word	0xffffffff


	//   ....[4]....
        /*0064*/ 	.word	0xffffffff


	//   ....[5]....
        /*0068*/ 	.word	0xffffffff


	//   ....[6]....
        /*006c*/ 	.word	0xffffffff


	//   ....[7]....
        /*0070*/ 	.word	0xffffffff


	//   ....[8]....
        /*0074*/ 	.word	0xffffffff


	//   ....[9]....
        /*0078*/ 	.word	0xffffffff


	//   ....[10]....
        /*007c*/ 	.word	0xffffffff


	//   ....[11]....
        /*0080*/ 	.word	0xffffffff


	//   ....[12]....
        /*0084*/ 	.word	0xffffffff


	//   ....[13]....
        /*0088*/ 	.word	0xffffffff


	//   ....[14]....
        /*008c*/ 	.word	0xffffffff


	//   ....[15]....
        /*0090*/ 	.word	0xffffffff


	//   ....[16]....
        /*0094*/ 	.word	0xffffffff


	//   ....[17]....
        /*0098*/ 	.word	0xffffffff


	//   ....[18]....
        /*009c*/ 	.word	0xffffffff


	//   ....[19]....
        /*00a0*/ 	.word	0xffffffff


	//   ....[20]....
        /*00a4*/ 	.word	0xffffffff


	//   ....[21]....
        /*00a8*/ 	.word	0xffffffff


	//----- nvinfo : EIATTR_COOP_GROUP_INSTR_OFFSETS
	.align		4
.L_31:
        /*00ac*/ 	.byte	0x04, 0x28
        /*00ae*/ 	.short	(.L_33 - .L_32)


	//   ....[0]....
.L_32:
        /*00b0*/ 	.word	0x00000070


	//   ....[1]....
        /*00b4*/ 	.word	0x000000a0


	//   ....[2]....
        /*00b8*/ 	.word	0x000001d0


	//   ....[3]....
        /*00bc*/ 	.word	0x000003e0


	//   ....[4]....
        /*00c0*/ 	.word	0x000005a0


	//   ....[5]....
        /*00c4*/ 	.word	0x00000700


	//   ....[6]....
        /*00c8*/ 	.word	0x00001f40


	//   ....[7]....
        /*00cc*/ 	.word	0x00001f80


	//   ....[8]....
        /*00d0*/ 	.word	0x000027f0


	//   ....[9]....
        /*00d4*/ 	.word	0x00002930


	//   ....[10]....
        /*00d8*/ 	.word	0x00004490


	//   ....[11]....
        /*00dc*/ 	.word	0x000044b0


	//   ....[12]....
        /*00e0*/ 	.word	0x00004de0


	//   ....[13]....
        /*00e4*/ 	.word	0x00004ef0


	//   ....[14]....
        /*00e8*/ 	.word	0x00007150


	//   ....[15]....
        /*00ec*/ 	.word	0x00007250


	//   ....[16]....
        /*00f0*/ 	.word	0x00007e70


	//   ....[17]....
        /*00f4*/ 	.word	0x00007fa0


	//   ....[18]....
        /*00f8*/ 	.word	0x000099a0


	//   ....[19]....
        /*00fc*/ 	.word	0x000099d0


	//   ....[20]....
        /*0100*/ 	.word	0x00009a20


	//   ....[21]....
        /*0104*/ 	.word	0x00009a30


	//----- nvinfo : EIATTR_REG_RECONFIG
	.align		4
.L_33:
        /*0108*/ 	.byte	0x01, 0x54
	.zero		2


	//----- nvinfo : EIATTR_SYSCALL_OFFSETS
	.align		4
        /*010c*/ 	.byte	0x04, 0x46
        /*010e*/ 	.short	(.L_35 - .L_34)


	//   ....[0]....
.L_34:
        /*0110*/ 	.word	0x0000a2f0


	//   ....[1]....
        /*0114*/ 	.word	0x0000a450


	//----- nvinfo : EIATTR_MBARRIER_INSTR_OFFSETS
	.align		4
.L_35:
        /*0118*/ 	.byte	0x04, 0x39
        /*011a*/ 	.short	(.L_37 - .L_36)


	//   ....[0]....
.L_36:
        /*011c*/ 	.word	0x00000390
        /*0120*/ 	.word	0x000000ff
        /*0124*/ 	.word	0x00007250
        /*0128*/ 	.short	0x0100
        /*012a*/ 	.byte	0x08
	.zero		1


	//   ....[1]....
        /*012c*/ 	.word	0x000003a0
        /*0130*/ 	.word	0x000000ff
        /*0134*/ 	.word	0x00007260
        /*0138*/ 	.short	0x0100
        /*013a*/ 	.byte	0x08
	.zero		1


	//   ....[2]....
        /*013c*/ 	.word	0x000003b0
        /*0140*/ 	.word	0x000000ff
        /*0144*/ 	.word	0x00007258
        /*0148*/ 	.short	0x0100
        /*014a*/ 	.byte	0x08
	.zero		1


	//   ....[3]....
        /*014c*/ 	.word	0x000003c0
        /*0150*/ 	.word	0x000000ff
        /*0154*/ 	.word	0x00007268
        /*0158*/ 	.short	0x0100
        /*015a*/ 	.byte	0x08
	.zero		1


	//   ....[4]....
        /*015c*/ 	.word	0x000004f0
        /*0160*/ 	.word	0x000000ff
        /*0164*/ 	.word	0x00007200
        /*0168*/ 	.short	0x0100
        /*016a*/ 	.byte	0x08
	.zero		1


	//   ....[5]....
        /*016c*/ 	.word	0x00000500
        /*0170*/ 	.word	0x000000ff
        /*0174*/ 	.word	0x00007228
        /*0178*/ 	.short	0x0100
        /*017a*/ 	.byte	0x08
	.zero		1


	//   ....[6]....
        /*017c*/ 	.word	0x00000510
        /*0180*/ 	.word	0x000000ff
        /*0184*/ 	.word	0x00007208
        /*0188*/ 	.short	0x0100
        /*018a*/ 	.byte	0x08
	.zero		1


	//   ....[7]....
        /*018c*/ 	.word	0x00000520
        /*0190*/ 	.word	0x000000ff
        /*0194*/ 	.word	0x00007230
        /*0198*/ 	.short	0x0100
        /*019a*/ 	.byte	0x08
	.zero		1


	//   ....[8]....
        /*019c*/ 	.word	0x00000530
        /*01a0*/ 	.word	0x000000ff
        /*01a4*/ 	.word	0x00007210
        /*01a8*/ 	.short	0x0100
        /*01aa*/ 	.byte	0x08
	.zero		1


	//   ....[9]....
        /*01ac*/ 	.word	0x00000540
        /*01b0*/ 	.word	0x000000ff
        /*01b4*/ 	.word	0x00007238
        /*01b8*/ 	.short	0x0100
        /*01ba*/ 	.byte	0x08
	.zero		1


	//   ....[10]....
        /*01bc*/ 	.word	0x00000550
        /*01c0*/ 	.word	0x000000ff
        /*01c4*/ 	.word	0x00007218
        /*01c8*/ 	.short	0x0100
        /*01ca*/ 	.byte	0x08
	.zero		1


	//   ....[11]....
        /*01cc*/ 	.word	0x00000560
        /*01d0*/ 	.word	0x000000ff
        /*01d4*/ 	.word	0x00007240
        /*01d8*/ 	.short	0x0100
        /*01da*/ 	.byte	0x08
	.zero		1


	//   ....[12]....
        /*01dc*/ 	.word	0x00000570
        /*01e0*/ 	.word	0x000000ff
        /*01e4*/ 	.word	0x00007220
        /*01e8*/ 	.short	0x0100
        /*01ea*/ 	.byte	0x08
	.zero		1


	//   ....[13]....
        /*01ec*/ 	.word	0x00000580
        /*01f0*/ 	.word	0x000000ff
        /*01f4*/ 	.word	0x00007248
        /*01f8*/ 	.short	0x0100
        /*01fa*/ 	.byte	0x08
	.zero		1


	//   ....[14]....
        /*01fc*/ 	.word	0x000006b0
        /*0200*/ 	.word	0x000000ff
        /*0204*/ 	.word	0x00007270
        /*0208*/ 	.short	0x0100
        /*020a*/ 	.byte	0x08
	.zero		1


	//   ....[15]....
        /*020c*/ 	.word	0x000006c0
        /*0210*/ 	.word	0x000000ff
        /*0214*/ 	.word	0x00007280
        /*0218*/ 	.short	0x0100
        /*021a*/ 	.byte	0x08
	.zero		1


	//   ....[16]....
        /*021c*/ 	.word	0x000006d0
        /*0220*/ 	.word	0x000000ff
        /*0224*/ 	.word	0x00007278
        /*0228*/ 	.short	0x0100
        /*022a*/ 	.byte	0x08
	.zero		1


	//   ....[17]....
        /*022c*/ 	.word	0x000006e0
        /*0230*/ 	.word	0x000000ff
        /*0234*/ 	.word	0x00007288
        /*0238*/ 	.short	0x0100
        /*023a*/ 	.byte	0x08
	.zero		1


	//   ....[18]....
        /*023c*/ 	.word	0x00000820
        /*0240*/ 	.word	0x000000ff
        /*0244*/ 	.word	0x00007290
        /*0248*/ 	.short	0x0100
        /*024a*/ 	.byte	0x06
	.zero		1


	//   ....[19]....
        /*024c*/ 	.word	0x00000830
        /*0250*/ 	.word	0x000000ff
        /*0254*/ 	.word	0x00007298
        /*0258*/ 	.short	0x0100
        /*025a*/ 	.byte	0x06
	.zero		1


	//   ....[20]....
        /*025c*/ 	.word	0x00000840
        /*0260*/ 	.word	0x000000ff
        /*0264*/ 	.word	0x000072a0
        /*0268*/ 	.short	0x0100
        /*026a*/ 	.byte	0x06
	.zero		1


	//   ....[21]....
        /*026c*/ 	.word	0x00000850
        /*0270*/ 	.word	0x000000ff
        /*0274*/ 	.word	0x000072a8
        /*0278*/ 	.short	0x0100
        /*027a*/ 	.byte	0x06
	.zero		1


	//   ....[22]....
        /*027c*/ 	.word	0x00000950
        /*0280*/ 	.word	0x000000ff
        /*0284*/ 	.word	0x000072c0
        /*0288*/ 	.short	0x0100
        /*028a*/ 	.byte	0x08
	.zero		1


	//   ....[23]....
        /*028c*/ 	.word	0x00000960
        /*0290*/ 	.word	0x000000ff
        /*0294*/ 	.word	0x000072c8
        /*0298*/ 	.short	0x0100
        /*029a*/ 	.byte	0x08
	.zero		1


	//   ....[24]....
        /*029c*/ 	.word	0x00000a60
        /*02a0*/ 	.word	0x000000ff
        /*02a4*/ 	.word	0x000072b0
        /*02a8*/ 	.short	0x0100
        /*02aa*/ 	.byte	0x06
	.zero		1


	//   ....[25]....
        /*02ac*/ 	.word	0x000013b0
        /*02b0*/ 	.word	0x000000ff
        /*02b4*/ 	.word	0x00007250
        /*02b8*/ 	.short	0x010a
        /*02ba*/ 	.byte	0x04
	.zero		1


	//   ....[26]....
        /*02bc*/ 	.word	0x00001460
        /*02c0*/ 	.word	0x000000ff
        /*02c4*/ 	.word	0x00007200
        /*02c8*/ 	.short	0x010a
        /*02ca*/ 	.byte	0x0b
	.zero		1


	//   ....[27]....
        /*02cc*/ 	.word	0x00001480
        /*02d0*/ 	.word	0x000000ff
        /*02d4*/ 	.word	0xfffffff8
        /*02d8*/ 	.short	0x010a
        /*02da*/ 	.byte	0x08
	.zero		1


	//   ....[28]....
        /*02dc*/ 	.word	0x00003ac0
        /*02e0*/ 	.word	0x0000001a
        /*02e4*/ 	.word	0x00000000
        /*02e8*/ 	.short	0x0101
        /*02ea*/ 	.byte	0x0a
	.zero		1


	//   ....[29]....
        /*02ec*/ 	.word	0x00003d00
        /*02f0*/ 	.word	0x000000ff
        /*02f4*/ 	.word	0x00007200
        /*02f8*/ 	.short	0x010a
        /*02fa*/ 	.byte	0x06
	.zero		1


	//   ....[30]....
        /*02fc*/ 	.word	0x00004020
        /*0300*/ 	.word	0x000000ff
        /*0304*/ 	.word	0x00000000
        /*0308*/ 	.short	0x0101
        /*030a*/ 	.byte	0x06
	.zero		1


	//   ....[31]....
        /*030c*/ 	.word	0x00004170
        /*0310*/ 	.word	0x000000ff
        /*0314*/ 	.word	0x00007200
        /*0318*/ 	.short	0x010a
        /*031a*/ 	.byte	0x06
	.zero		1


	//   ....[32]....
        /*031c*/ 	.word	0x000060a0
        /*0320*/ 	.word	0x000000ff
        /*0324*/ 	.word	0x00007200
        /*0328*/ 	.short	0x010a
        /*032a*/ 	.byte	0x06
	.zero		1


	//   ....[33]....
        /*032c*/ 	.word	0x000062c0
        /*0330*/ 	.word	0x000000ff
        /*0334*/ 	.word	0x00007200
        /*0338*/ 	.short	0x010a
        /*033a*/ 	.byte	0x06
	.zero		1


	//   ....[34]....
        /*033c*/ 	.word	0x000065d0
        /*0340*/ 	.word	0x000000ff
        /*0344*/ 	.word	0x00000000
        /*0348*/ 	.short	0x0101
        /*034a*/ 	.byte	0x06
	.zero		1


	//   ....[35]....
        /*034c*/ 	.word	0x00006680
        /*0350*/ 	.word	0x000000ff
        /*0354*/ 	.word	0x00000000
        /*0358*/ 	.short	0x0101
        /*035a*/ 	.byte	0x06
	.zero		1


	//   ....[36]....
        /*035c*/ 	.word	0x00006820
        /*0360*/ 	.word	0x000000ff
        /*0364*/ 	.word	0x00007200
        /*0368*/ 	.short	0x010a
        /*036a*/ 	.byte	0x06
	.zero		1


	//   ....[37]....
        /*036c*/ 	.word	0x00009130
        /*0370*/ 	.word	0x000000ff
        /*0374*/ 	.word	0x00007200
        /*0378*/ 	.short	0x010a
        /*037a*/ 	.byte	0x06
	.zero		1


	//   ....[38]....
        /*037c*/ 	.word	0x00009380
        /*0380*/ 	.word	0x000000ff
        /*0384*/ 	.word	0x00007200
        /*0388*/ 	.short	0x010a
        /*038a*/ 	.byte	0x06
	.zero		1


	//   ....[39]....
        /*038c*/ 	.word	0x00009690
        /*0390*/ 	.word	0x000000ff
        /*0394*/ 	.word	0x00000000
        /*0398*/ 	.short	0x0101
        /*039a*/ 	.byte	0x06
	.zero		1


	//   ....[40]....
        /*039c*/ 	.word	0x00009740
        /*03a0*/ 	.word	0x000000ff
        /*03a4*/ 	.word	0x00000000
        /*03a8*/ 	.short	0x0101
        /*03aa*/ 	.byte	0x06
	.zero		1


	//   ....[41]....
        /*03ac*/ 	.word	0x000098f0
        /*03b0*/ 	.word	0x000000ff
        /*03b4*/ 	.word	0x00000000
        /*03b8*/ 	.short	0x0101
        /*03ba*/ 	.byte	0x04
	.zero		1


	//   ....[42]....
        /*03bc*/ 	.word	0x00009970
        /*03c0*/ 	.word	0x000000ff
        /*03c4*/ 	.word	0x00000000
        /*03c8*/ 	.short	0x0101
        /*03ca*/ 	.byte	0x09
	.zero		1


	//   ....[43]....
        /*03cc*/ 	.word	0x00009e30
        /*03d0*/ 	.word	0x000000ff
        /*03d4*/ 	.word	0x00000008
        /*03d8*/ 	.short	0x010a
        /*03da*/ 	.byte	0x08
	.zero		1


	//   ....[44]....
        /*03dc*/ 	.word	0x0000a8d0
        /*03e0*/ 	.word	0x00000000
        /*03e4*/ 	.word	0x00007290
        /*03e8*/ 	.short	0x0101
        /*03ea*/ 	.byte	0x2f
	.zero		1


	//   ....[45]....
        /*03ec*/ 	.word	0x0000ac90
        /*03f0*/ 	.word	0x00000007
        /*03f4*/ 	.word	0x00007260
        /*03f8*/ 	.short	0x010a
        /*03fa*/ 	.byte	0x3f
	.zero		1


	//   ....[46]....
        /*03fc*/ 	.word	0x0000af10
        /*0400*/ 	.word	0x00000007
        /*0404*/ 	.word	0x000072b0
        /*0408*/ 	.short	0x0101
        /*040a*/ 	.byte	0x3f
	.zero		1


	//   ....[47]....
        /*040c*/ 	.word	0x0000af20
        /*0410*/ 	.word	0x00000007
        /*0414*/ 	.word	0x000072b0
        /*0418*/ 	.short	0x010a
        /*041a*/ 	.byte	0x3f
	.zero		1


	//   ....[48]....
        /*041c*/ 	.word	0x0000afc0
        /*0420*/ 	.word	0x00000004
        /*0424*/ 	.word	0x00007260
        /*0428*/ 	.short	0x010a
        /*042a*/ 	.byte	0x3f
	.zero		1


	//   ....[49]....
        /*042c*/ 	.word	0x0000b5e0
        /*0430*/ 	.word	0x00000008
        /*0434*/ 	.word	0x00007228
        /*0438*/ 	.short	0x010a
        /*043a*/ 	.byte	0x3f
	.zero		1


	//   ....[50]....
        /*043c*/ 	.word	0x0000b850
        /*0440*/ 	.word	0x00000005
        /*0444*/ 	.word	0x000072b0
        /*0448*/ 	.short	0x0101
        /*044a*/ 	.byte	0x3f
	.zero		1


	//   ....[51]....
        /*044c*/ 	.word	0x0000b860
        /*0450*/ 	.word	0x00000005
        /*0454*/ 	.word	0x000072b0
        /*0458*/ 	.short	0x010a
        /*045a*/ 	.byte	0x3f
	.zero		1


	//   ....[52]....
        /*045c*/ 	.word	0x0000b910
        /*0460*/ 	.word	0x00000007
        /*0464*/ 	.word	0x00007228
        /*0468*/ 	.short	0x010a
        /*046a*/ 	.byte	0x3f
	.zero		1


	//   ....[53]....
        /*046c*/ 	.word	0x0000bbd0
        /*0470*/ 	.word	0x00000007
        /*0474*/ 	.word	0x00007228
        /*0478*/ 	.short	0x010a
        /*047a*/ 	.byte	0x3f
	.zero		1


	//   ....[54]....
        /*047c*/ 	.word	0x0000be60
        /*0480*/ 	.word	0x00000007
        /*0484*/ 	.word	0x00007228
        /*0488*/ 	.short	0x010a
        /*048a*/ 	.byte	0x3f
	.zero		1


	//   ....[55]....
        /*048c*/ 	.word	0x0000c140
        /*0490*/ 	.word	0x00000003
        /*0494*/ 	.word	0x00007250
        /*0498*/ 	.short	0x010a
        /*049a*/ 	.byte	0x3f
	.zero		1


	//   ....[56]....
        /*049c*/ 	.word	0x0000c1a0
        /*04a0*/ 	.word	0x00000007
        /*04a4*/ 	.word	0x00007200
        /*04a8*/ 	.short	0x010a
        /*04aa*/ 	.byte	0x3f
	.zero		1


	//   ....[57]....
        /*04ac*/ 	.word	0x0000c200
        /*04b0*/ 	.word	0x00000000
        /*04b4*/ 	.word	0xfffffff8
        /*04b8*/ 	.short	0x010a
        /*04ba*/ 	.byte	0x3f
	.zero		1


	//   ....[58]....
        /*04bc*/ 	.word	0x0000c260
        /*04c0*/ 	.word	0x00000008
        /*04c4*/ 	.word	0x00007200
        /*04c8*/ 	.short	0x010a
        /*04ca*/ 	.byte	0x3f
	.zero		1


	//   ....[59]....
        /*04cc*/ 	.word	0x0000c2c0
        /*04d0*/ 	.word	0x0000000d
        /*04d4*/ 	.word	0x00007200
        /*04d8*/ 	.short	0x010a
        /*04da*/ 	.byte	0x3f
	.zero		1


	//   ....[60]....
        /*04dc*/ 	.word	0x0000c320
        /*04e0*/ 	.word	0x00000008
        /*04e4*/ 	.word	0x00007200
        /*04e8*/ 	.short	0x010a
        /*04ea*/ 	.byte	0x3f
	.zero		1


	//   ....[61]....
        /*04ec*/ 	.word	0x0000c380
        /*04f0*/ 	.word	0x0000000b
        /*04f4*/ 	.word	0x00007200
        /*04f8*/ 	.short	0x010a
        /*04fa*/ 	.byte	0x3f
	.zero		1


	//   ....[62]....
        /*04fc*/ 	.word	0x0000c3e0
        /*0500*/ 	.word	0x00000009
        /*0504*/ 	.word	0x00007200
        /*0508*/ 	.short	0x010a
        /*050a*/ 	.byte	0x3f
	.zero		1


	//   ....[63]....
        /*050c*/ 	.word	0x0000c440
        /*0510*/ 	.word	0x00000003
        /*0514*/ 	.word	0x00000008
        /*0518*/ 	.short	0x010a
        /*051a*/ 	.byte	0x3f
	.zero		1


	//   ....[64]....
        /*051c*/ 	.word	0x0000c510
        /*0520*/ 	.word	0x00000007
        /*0524*/ 	.word	0x00007260
        /*0528*/ 	.short	0x010a
        /*052a*/ 	.byte	0x3f
	.zero		1


	//   ....[65]....
        /*052c*/ 	.word	0x0000c560
        /*0530*/ 	.word	0x00000007
        /*0534*/ 	.word	0x000072b0
        /*0538*/ 	.short	0x010a
        /*053a*/ 	.byte	0x3f
	.zero		1


	//   ....[66]....
        /*053c*/ 	.word	0x0000c5b0
        /*0540*/ 	.word	0x00000004
        /*0544*/ 	.word	0x00007260
        /*0548*/ 	.short	0x010a
        /*054a*/ 	.byte	0x3f
	.zero		1


	//   ....[67]....
        /*054c*/ 	.word	0x0000c680
        /*0550*/ 	.word	0x00000008
        /*0554*/ 	.word	0x00007228
        /*0558*/ 	.short	0x010a
        /*055a*/ 	.byte	0x3f
	.zero		1


	//   ....[68]....
        /*055c*/ 	.word	0x0000c6d0
        /*0560*/ 	.word	0x00000005
        /*0564*/ 	.word	0x000072b0
        /*0568*/ 	.short	0x010a
        /*056a*/ 	.byte	0x3f
	.zero		1


	//   ....[69]....
        /*056c*/ 	.word	0x0000c720
        /*0570*/ 	.word	0x00000007
        /*0574*/ 	.word	0x00007228
        /*0578*/ 	.short	0x010a
        /*057a*/ 	.byte	0x3f
	.zero		1


	//   ....[70]....
        /*057c*/ 	.word	0x0000c770
        /*0580*/ 	.word	0x00000007
        /*0584*/ 	.word	0x00007228
        /*0588*/ 	.short	0x010a
        /*058a*/ 	.byte	0x3f
	.zero		1


	//   ....[71]....
        /*058c*/ 	.word	0x0000c7c0
        /*0590*/ 	.word	0x00000007
        /*0594*/ 	.word	0x00007228
        /*0598*/ 	.short	0x010a
        /*059a*/ 	.byte	0x3f
	.zero		1


	//----- nvinfo : EIATTR_NUM_MBARRIERS
	.align		4
.L_37:
        /*059c*/ 	.byte	0x03, 0x38
        /*059e*/ 	.short	0x0019


	//----- nvinfo : EIATTR_EXIT_INSTR_OFFSETS
	.align		4
        /*05a0*/ 	.byte	0x04, 0x1c
        /*05a2*/ 	.short	(.L_39 - .L_38)


	//   ....[0]....
.L_38:
        /*05a4*/ 	.word	0x00000ac0


	//   ....[1]....
        /*05a8*/ 	.word	0x00000b30


	//   ....[2]....
        /*05ac*/ 	.word	0x0000a900


	//   ....[3]....
        /*05b0*/ 	.word	0x0000a960


	//   ....[4]....
        /*05b4*/ 	.word	0x0000a990


	//   ....[5]....
        /*05b8*/ 	.word	0x0000b230


	//   ....[6]....
        /*05bc*/ 	.word	0x0000b260


	//   ....[7]....
        /*05c0*/ 	.word	0x0000c120


	//----- nvinfo : EIATTR_MAX_THREADS
	.align		4
.L_39:
        /*05c4*/ 	.byte	0x04, 0x05
        /*05c6*/ 	.short	(.L_41 - .L_40)
.L_40:
        /*05c8*/ 	.word	0x00000180
        /*05cc*/ 	.word	0x00000001
        /*05d0*/ 	.word	0x00000001


	//----- nvinfo : EIATTR_CRS_STACK_SIZE
	.align		4
.L_41:
        /*05d4*/ 	.byte	0x04, 0x1e
        /*05d6*/ 	.short	(.L_43 - .L_42)
.L_42:
        /*05d8*/ 	.word	0x00000000


	//----- nvinfo : EIATTR_CBANK_PARAM_SIZE
	.align		4
.L_43:
        /*05dc*/ 	.byte	0x03, 0x19
        /*05de*/ 	.short	0x0870


	//----- nvinfo : EIATTR_PARAM_CBANK
	.align		4
        /*05e0*/ 	.byte	0x04, 0x0a
        /*05e2*/ 	.short	(.L_45 - .L_44)
	.align		4
.L_44:
        /*05e4*/ 	.word	index@(.nv.constant0._ZN7cutlass13device_kernelINS_4fmha6kernel28FmhaKernelTmaWarpSpecializedINS1_10collective30FmhaMainloopTmaWarpSpecializedINS_6half_tEffN4cute5tupleIJNS7_1CILi128EEESA_NS9_ILi16EEEEEENS8_IJiNS9_ILi1EEENS8_IJiiEEEEEESF_SF_NS4_12CausalFusionEJNS2_6OptionILNS2_3TagE0ENS9_ILb1EEEEENSH_ILSI_2ESJ_EEEEENS4_15FmhaFwdEpilogueIS6_fNS8_IJNS9_ILi64EEESB_SA_EEEEENS2_23PersistentTileSchedulerEJSK_SL_EEEEEvNT_6ParamsE)
        /*05e8*/ 	.short	0x0210
        /*05ea*/ 	.short	0x0870


	//----- nvinfo : EIATTR_SW_WAR
	.align		4
.L_45:
        /*05ec*/ 	.byte	0x04, 0x36
        /*05ee*/ 	.short	(.L_47 - .L_46)
.L_46:
        /*05f0*/ 	.word	0x00000008
.L_47:


//--------------------- .nv.callgraph             --------------------------
	.section	.nv.callgraph,"",@"SHT_CUDA_CALLGRAPH"
	.align	4
	.sectionentsize	8
	.align		4
        /*0000*/ 	.word	0x00000000
	.align		4
        /*0004*/ 	.word	0xffffffff
	.align		4
        /*0008*/ 	.word	index@(_ZN7cutlass13device_kernelINS_4fmha6kernel28FmhaKernelTmaWarpSpecializedINS1_10collective30FmhaMainloopTmaWarpSpecializedINS_6half_tEffN4cute5tupleIJNS7_1CILi128EEESA_NS9_ILi16EEEEEENS8_IJiNS9_ILi1EEENS8_IJiiEEEEEESF_SF_NS4_12CausalFusionEJNS2_6OptionILNS2_3TagE0ENS9_ILb1EEEEENSH_ILSI_2ESJ_EEEEENS4_15FmhaFwdEpilogueIS6_fNS8_IJNS9_ILi64EEESB_SA_EEEEENS2_23PersistentTileSchedulerEJSK_SL_EEEEEvNT_6ParamsE)
	.align		4
        /*000c*/ 	.word	index@(__assertfail)
	.align		4
        /*0010*/ 	.word	0x00000000
	.align		4
        /*0014*/ 	.word	0xfffffffe
	.align		4
        /*0018*/ 	.word	0x00000000
	.align		4
        /*001c*/ 	.word	0xfffffffd
	.align		4
        /*0020*/ 	.word	0x00000000
	.align		4
        /*0024*/ 	.word	0xfffffffc


//--------------------- .nv.constant4             --------------------------
	.section	.nv.constant4,"a",@progbits
	.align	8
	.align		8
.nv.constant4:
        /*0000*/ 	.dword	__assertfail
	.align		8
        /*0008*/ 	.dword	__unnamed_1
	.align		8
        /*0010*/ 	.dword	_ZN39_INTERNAL_f5427721_4_k_cu_f098f52a_31954cuda3std3__45__cpo5beginE
	.align		8
        /*0018*/ 	.dword	_ZN39_INTERNAL_f5427721_4_k_cu_f098f52a_31954cuda3std3__45__cpo3endE
	.align		8
        /*0020*/ 	.dword	_ZN39_INTERNAL_f5427721_4_k_cu_f098f52a_31954cuda3std3__45__cpo6cbeginE
	.align		8
        /*0028*/ 	.dword	_ZN39_INTERNAL_f5427721_4_k_cu_f098f52a_31954cuda3std3__45__cpo4cendE
	.align		8
        /*0030*/ 	.dword	_ZN39_INTERNAL_f5427721_4_k_cu_f098f52a_31954cuda3std3__441_GLOBAL__N__f5427721_4_k_cu_f098f52a_31956ignoreE
	.align		8
        /*0038*/ 	.dword	_ZN39_INTERNAL_f5427721_4_k_cu_f098f52a_31954cuda3std3__419piecewise_constructE
	.align		8
        /*0040*/ 	.dword	_ZN39_INTERNAL_f5427721_4_k_cu_f098f52a_31954cuda3std3__48in_placeE
	.align		8
        /*0048*/ 	.dword	_ZN39_INTERNAL_f5427721_4_k_cu_f098f52a_31954cuda3std6ranges3__45__cpo4swapE
	.align		8
        /*0050*/ 	.dword	_ZN39_INTERNAL_f5427721_4_k_cu_f098f52a_31954cuda3std6ranges3__45__cpo9iter_moveE
	.align		8
        /*0058*/ 	.dword	_ZN39_INTERNAL_f5427721_4_k_cu_f098f52a_31954cute7productE
	.align		8
        /*0060*/ 	.dword	_ZN39_INTERNAL_f5427721_4_k_cu_f098f52a_31954cute1_E
	.align		8
        /*0068*/ 	.dword	$str$24
	.align		8
        /*0070*/ 	.dword	$str$25


//--------------------- .text._ZN7cutlass13device_kernelINS_4fmha6kernel28FmhaKernelTmaWarpSpecializedINS1_10collective30FmhaMainloopTmaWarpSpecializedINS_6half_tEffN4cute5tupleIJNS7_1CILi128EEESA_NS9_ILi16EEEEEENS8_IJiNS9_ILi1EEENS8_IJiiEEEEEESF_SF_NS4_12CausalFusionEJNS2_6OptionILNS2_3TagE0ENS9_ILb1EEEEENSH_ILSI_2ESJ_EEEEENS4_15FmhaFwdEpilogueIS6_fNS8_IJNS9_ILi64EEESB_SA_EEEEENS2_23PersistentTileSchedulerEJSK_SL_EEEEEvNT_6ParamsE --------------------------
	.section	.text._ZN7cutlass13device_kernelINS_4fmha6kernel28FmhaKernelTmaWarpSpecializedINS1_10collective30FmhaMainloopTmaWarpSpecializedINS_6half_tEffN4cute5tupleIJNS7_1CILi128EEESA_NS9_ILi16EEEEEENS8_IJiNS9_ILi1EEENS8_IJiiEEEEEESF_SF_NS4_12CausalFusionEJNS2_6OptionILNS2_3TagE0ENS9_ILb1EEEEENSH_ILSI_2ESJ_EEEEENS4_15FmhaFwdEpilogueIS6_fNS8_IJNS9_ILi64EEESB_SA_EEEEENS2_23PersistentTileSchedulerEJSK_SL_EEEEEvNT_6ParamsE,"ax",@progbits
	.align	128
.text._ZN7cutlass13device_kernelINS_4fmha6kernel28FmhaKernelTmaWarpSpecializedINS1_10collective30FmhaMainloopTmaWarpSpecializedINS_6half_tEffN4cute5tupleIJNS7_1CILi128EEESA_NS9_ILi16EEEEEENS8_IJiNS9_ILi1EEENS8_IJiiEEEEEESF_SF_NS4_12CausalFusionEJNS2_6OptionILNS2_3TagE0ENS9_ILb1EEEEENSH_ILSI_2ESJ_EEEEENS4_15FmhaFwdEpilogueIS6_fNS8_IJNS9_ILi64EEESB_SA_EEEEENS2_23PersistentTileSchedulerEJSK_SL_EEEEEvNT_6ParamsE:
        .type           _ZN7cutlass13device_kernelINS_4fmha6kernel28FmhaKernelTmaWarpSpecializedINS1_10collective30FmhaMainloopTmaWarpSpecializedINS_6half_tEffN4cute5tupleIJNS7_1CILi128EEESA_NS9_ILi16EEEEEENS8_IJiNS9_ILi1EEENS8_IJiiEEEEEESF_SF_NS4_12CausalFusionEJNS2_6OptionILNS2_3TagE0ENS9_ILb1EEEEENSH_ILSI_2ESJ_EEEEENS4_15FmhaFwdEpilogueIS6_fNS8_IJNS9_ILi64EEESB_SA_EEEEENS2_23PersistentTileSchedulerEJSK_SL_EEEEEvNT_6ParamsE,@function
        .size           _ZN7cutlass13device_kernelINS_4fmha6kernel28FmhaKernelTmaWarpSpecializedINS1_10collective30FmhaMainloopTmaWarpSpecializedINS_6half_tEffN4cute5tupleIJNS7_1CILi128EEESA_NS9_ILi16EEEEEENS8_IJiNS9_ILi1EEENS8_IJiiEEEEEESF_SF_NS4_12CausalFusionEJNS2_6OptionILNS2_3TagE0ENS9_ILb1EEEEENSH_ILSI_2ESJ_EEEEENS4_15FmhaFwdEpilogueIS6_fNS8_IJNS9_ILi64EEESB_SA_EEEEENS2_23PersistentTileSchedulerEJSK_SL_EEEEEvNT_6ParamsE,(.L_x_144 - _ZN7cutlass13device_kernelINS_4fmha6kernel28FmhaKernelTmaWarpSpecializedINS1_10collective30FmhaMainloopTmaWarpSpecializedINS_6half_tEffN4cute5tupleIJNS7_1CILi128EEESA_NS9_ILi16EEEEEENS8_IJiNS9_ILi1EEENS8_IJiiEEEEEESF_SF_NS4_12CausalFusionEJNS2_6OptionILNS2_3TagE0ENS9_ILb1EEEEENSH_ILSI_2ESJ_EEEEENS4_15FmhaFwdEpilogueIS6_fNS8_IJNS9_ILi64EEESB_SA_EEEEENS2_23PersistentTileSchedulerEJSK_SL_EEEEEvNT_6ParamsE)
        .other          _ZN7cutlass13device_kernelINS_4fmha6kernel28FmhaKernelTmaWarpSpecializedINS1_10collective30FmhaMainloopTmaWarpSpecializedINS_6half_tEffN4cute5tupleIJNS7_1CILi128EEESA_NS9_ILi16EEEEEENS8_IJiNS9_ILi1EEENS8_IJiiEEEEEESF_SF_NS4_12CausalFusionEJNS2_6OptionILNS2_3TagE0ENS9_ILb1EEEEENSH_ILSI_2ESJ_EEEEENS4_15FmhaFwdEpilogueIS6_fNS8_IJNS9_ILi64EEESB_SA_EEEEENS2_23PersistentTileSchedulerEJSK_SL_EEEEEvNT_6ParamsE,@"STO_CUDA_ENTRY STV_DEFAULT"
_ZN7cutlass13device_kernelINS_4fmha6kernel28FmhaKernelTmaWarpSpecializedINS1_10collective30FmhaMainloopTmaWarpSpecializedINS_6half_tEffN4cute5tupleIJNS7_1CILi128EEESA_NS9_ILi16EEEEEENS8_IJiNS9_ILi1EEENS8_IJiiEEEEEESF_SF_NS4_12CausalFusionEJNS2_6OptionILNS2_3TagE0ENS9_ILb1EEEEENSH_ILSI_2ESJ_EEEEENS4_15FmhaFwdEpilogueIS6_fNS8_IJNS9_ILi64EEESB_SA_EEEEENS2_23PersistentTileSchedulerEJSK_SL_EEEEEvNT_6ParamsE:
[----:B------:R-:W1:Y:S01]  /*0000*/  LDC R1, c[0x0][0x28] ;  /* 0x00000a00ff017b82 */ /* 0x000e620000000800 */
[----:B------:R-:W2:Y:S07]  /*0010*/  S2R R2, SR_TID.X ;  /* 0x0000000000027919 */ /* 0x000eae0000002100 */
[----:B------:R-:W3:Y:S01]  /*0020*/  S2UR UR6, SR_CTAID.X ;  /* 0x00000000000679c3 */ /* 0x000ee20000002500 */
[----:B------:R-:W-:Y:S01]  /*0030*/  ELECT P1, URZ, PT ;  /* 0x00000000003f782f */ /* 0x000fe20003820000 */
[----:B------:R-:W-:Y:S01]  /*0040*/  BSSY B0, `(.L_x_0) ;  /* 0x0000018000007945 */ /* 0x000fe20003800000 */
[----:B---3--:R-:W-:Y:S01]  /*0050*/  IMAD.U32 R17, RZ, RZ, UR6 ;  /* 0x00000006ff117e24 */ /* 0x008fe2000f8e00ff */
[----:B--2---:R-:W-:-:S05]  /*0060*/  SHF.R.U32.HI R0, RZ, 0x5, R2 ;  /* 0x00000005ff007819 */ /* 0x004fca0000011602 */
[----:B------:R-:W2:Y:S02]  /*0070*/  SHFL.IDX PT, R3, R0, RZ, 0x1f ;  /* 0x00001fff00037589 */ /* 0x000ea400000e0000 */
[----:B--2---:R-:W-:Y:S02]  /*0080*/  R2UR UR4, R3 ;  /* 0x00000000030472ca */ /* 0x004fe400000e0000 */
[----:B------:R-:W-:-:S06]  /*0090*/  SHF.R.U32.HI R3, RZ, 0x7, R2 ;  /* 0x00000007ff037819 */ /* 0x000fcc0000011602 */
[----:B------:R-:W2:Y:S05]  /*00a0*/  SHFL.IDX PT, R3, R3, RZ, 0x1f ;  /* 0x00001fff03037589 */ /* 0x000eaa00000e0000 */
[----:B------:R-:W-:Y:S02]  /*00b0*/  USHF.R.S32.HI UR5, URZ, 0x1f, UR4 ;  /* 0x0000001f3f057899 */ /* 0x000fe40008011404 */
[----:B------:R-:W-:Y:S02]  /*00c0*/  ISETP.EQ.AND P2, PT, RZ, UR4, P1 ;  /* 0x00000004ff007c0c */ /* 0x000fe40008f42270 */
[----:B------:R-:W-:-:S04]  /*00d0*/  ULEA.HI UR5, UR5, UR4, URZ, 0x2 ;  /* 0x0000000405057291 */ /* 0x000fc8000f8f103f */
[----:B------:R-:W-:-:S04]  /*00e0*/  ULOP3.LUT UR5, UR5, 0xfffffffc, URZ, 0xc0, !UPT ;  /* 0xfffffffc05057892 */ /* 0x000fc8000f8ec03f */
[----:B------:R-:W-:-:S03]  /*00f0*/  UIADD3 UR5, UR4, -UR5, URZ ;  /* 0x8000000504057290 */ /* 0x000fc6000fffe03f */
[----:B-1----:R-:W-:Y:S09]  /*0100*/  @!P2 BRA `(.L_x_1) ;  /* 0x00000000002ca947 */ /* 0x002ff20003800000 */
[----:B------:R-:W-:Y:S02]  /*0110*/  ULDC.64 UR6, c[0x0][0x198] ;  /* 0x0000660000067ab9 */ /* 0x000fe40000000a00 */
[----:B------:R-:W-:Y:S02]  /*0120*/  UIADD3 UR8, UP0, UR6, 0xf0, URZ ;  /* 0x000000f006087890 */ /* 0x000fe4000ff1e03f */
[----:B------:R-:W-:Y:S02]  /*0130*/  UIADD3 UR10, UP1, UR6, 0x1f0, URZ ;  /* 0x000001f0060a7890 */ /* 0x000fe4000ff3e03f */
[----:B------:R-:W-:Y:S02]  /*0140*/  UIADD3 UR6, UP2, UR6, 0x2f0, URZ ;  /* 0x000002f006067890 */ /* 0x000fe4000ff5e03f */
[----:B------:R-:W-:Y:S02]  /*0150*/  UIADD3.X UR9, URZ, UR7, URZ, UP0, !UPT ;  /* 0x000000073f097290 */ /* 0x000fe400087fe43f */
[----:B------:R-:W-:-:S02]  /*0160*/  UIADD3.X UR11, URZ, UR7, URZ, UP1, !UPT ;  /* 0x000000073f0b7290 */ /* 0x000fc40008ffe43f */
[----:B------:R-:W-:-:S05]  /*0170*/  UIADD3.X UR7, URZ, UR7, URZ, UP2, !UPT ;  /* 0x000000073f077290 */ /* 0x000fca00097fe43f */
[----:B------:R1:W-:Y:S02]  /*0180*/  UTMACCTL.PF [UR8] ;  /* 0x00000000080079b9 */ /* 0x0003e40008040000 */
[----:B------:R1:W-:Y:S02]  /*0190*/  UTMACCTL.PF [UR10] ;  /* 0x000000000a0079b9 */ /* 0x0003e40008040000 */
[----:B------:R1:W-:Y:S02]  /*01a0*/  UTMACCTL.PF [UR6] ;  /* 0x00000000060079b9 */ /* 0x0003e40008040000 */
[----:B-1----:R-:W-:Y:S01]  /*01b0*/  NOP ;  /* 0x0000000000007918 */ /* 0x002fe20000000000 */
.L_x_1:
[----:B------:R-:W-:Y:S05]  /*01c0*/  BSYNC B0 ;  /* 0x0000000000007941 */ /* 0x000fea0003800000 */
.L_x_0:
[----:B------:R-:W1:Y:S01]  /*01d0*/  SHFL.IDX PT, R4, R0, RZ, 0x1f ;  /* 0x00001fff00047589 */ /* 0x000e6200000e0000 */
[----:B--2---:R-:W-:Y:S01]  /*01e0*/  R2UR UR43, R3 ;  /* 0x00000000032b72ca */ /* 0x004fe200000e0000 */
[----:B------:R-:W-:Y:S02]  /*01f0*/  UISETP.NE.AND UP0, UPT, UR5, 0x1, UPT ;  /* 0x000000010500788c */ /* 0x000fe4000bf05270 */
[----:B------:R-:W-:-:S10]  /*0200*/  UISETP.NE.AND UP1, UPT, UR5, 0x2, UPT ;  /* 0x000000020500788c */ /* 0x000fd4000bf25270 */
[----:B------:R-:W-:Y:S02]  /*0210*/  UIADD3 UR10, UR43, -0x1, URZ ;  /* 0xffffffff2b0a7890 */ /* 0x000fe4000fffe03f */
[----:B------:R-:W-:Y:S02]  /*0220*/  UISETP.EQ.AND UP2, UPT, UR43, URZ, !UP0 ;  /* 0x0000003f2b00728c */ /* 0x000fe4000c742270 */
[----:B------:R-:W-:Y:S02]  /*0230*/  UISETP.EQ.AND UP3, UPT, UR43, URZ, !UP1 ;  /* 0x0000003f2b00728c */ /* 0x000fe4000cf62270 */
[----:B------:R-:W-:Y:S02]  /*0240*/  UISETP.GE.U32.AND UP4, UPT, UR10, 0x4, UPT ;  /* 0x000000040a00788c */ /* 0x000fe4000bf86070 */
[----:B------:R-:W-:Y:S01]  /*0250*/  USEL UR44, URZ, 0x1, !UP2 ;  /* 0x000000013f2c7887 */ /* 0x000fe2000d000000 */
[----:B-1----:R-:W-:Y:S01]  /*0260*/  ISETP.NE.AND P0, PT, R4, RZ, PT ;  /* 0x000000ff0400720c */ /* 0x002fe20003f05270 */
[----:B------:R-:W-:Y:S01]  /*0270*/  USEL UR45, URZ, 0x1, !UP3 ;  /* 0x000000013f2d7887 */ /* 0x000fe2000d800000 */
[----:B------:R-:W-:Y:S01]  /*0280*/  IMAD.U32 R4, RZ, RZ, UR5 ;  /* 0x00000005ff047e24 */ /* 0x000fe2000f8e00ff */
[----:B------:R-:W-:-:S02]  /*0290*/  USEL UR44, UR44, 0x2, UP4 ;  /* 0x000000022c2c7887 */ /* 0x000fc4000a000000 */
[----:B------:R-:W-:-:S08]  /*02a0*/  USEL UR45, UR45, 0x2, UP4 ;  /* 0x000000022d2d7887 */ /* 0x000fd0000a000000 */
[----:B------:R-:W-:Y:S05]  /*02b0*/  @P0 BRA `(.L_x_2) ;  /* 0x0000000000480947 */ /* 0x000fea0003800000 */
[----:B------:R-:W1:Y:S01]  /*02c0*/  S2UR UR8, SR_CgaCtaId ;  /* 0x00000000000879c3 */ /* 0x000e620000008800 */
[----:B------:R-:W-:Y:S01]  /*02d0*/  UMOV UR4, 0x400 ;  /* 0x0000040000047882 */ /* 0x000fe20000000000 */
[----:B------:R-:W-:Y:S01]  /*02e0*/  UMOV UR5, 0x1 ;  /* 0x0000000100057882 */ /* 0x000fe20000000000 */
[----:B------:R-:W-:Y:S01]  /*02f0*/  UMOV UR6, 0x80 ;  /* 0x0000008000067882 */ /* 0x000fe20000000000 */
[----:B------:R-:W-:Y:S01]  /*0300*/  ELECT P0, URZ, PT ;  /* 0x00000000003f782f */ /* 0x000fe20003800000 */
[----:B------:R-:W-:-:S04]  /*0310*/  UIADD3 UR6, -UR6, 0x100000, URZ ;  /* 0x0010000006067890 */ /* 0x000fc8000fffe13f */
[----:B------:R-:W-:Y:S02]  /*0320*/  USHF.L.U32 UR7, UR6, 0xb, URZ ;  /* 0x0000000b06077899 */ /* 0x000fe4000800063f */
[----:B------:R-:W-:Y:S02]  /*0330*/  USHF.L.U32 UR6, UR6, 0x1, URZ ;  /* 0x0000000106067899 */ /* 0x000fe4000800063f */
[----:B-1----:R-:W-:Y:S02]  /*0340*/  ULEA UR8, UR8, UR4, 0x18 ;  /* 0x0000000408087291 */ /* 0x002fe4000f8ec03f */
[----:B------:R-:W-:-:S04]  /*0350*/  UIADD3 UR4, -UR5, 0x100000, URZ ;  /* 0x0010000005047890 */ /* 0x000fc8000fffe13f */
[----:B------:R-:W-:Y:S02]  /*0360*/  USHF.L.U32 UR5, UR4, 0xb, URZ ;  /* 0x0000000b04057899 */ /* 0x000fe4000800063f */
[----:B------:R-:W-:Y:S01]  /*0370*/  USHF.L.U32 UR4, UR4, 0x1, URZ ;  /* 0x0000000104047899 */ /* 0x000fe2000800063f */
[----:B------:R-:W1:Y:S11]  /*0380*/  FENCE.VIEW.ASYNC.S ;  /* 0x00000000000073c6 */ /* 0x000e760000000000 */
[----:B-1----:R1:W2:Y:S01]  /*0390*/  SYNCS.EXCH.64 URZ, [UR8+0x7250], UR4 ;  /* 0x00725004083f75b2 */ /* 0x0022a20008000100 */
[----:B------:R1:W3:Y:S01]  /*03a0*/  SYNCS.EXCH.64 URZ, [UR8+0x7260], UR6 ;  /* 0x00726006083f75b2 */ /* 0x0002e20008000100 */
[----:B------:R1:W4:Y:S01]  /*03b0*/  SYNCS.EXCH.64 URZ, [UR8+0x7258], UR4 ;  /* 0x00725804083f75b2 */ /* 0x0003220008000100 */
[----:B------:R1:W1:Y:S01]  /*03c0*/  SYNCS.EXCH.64 URZ, [UR8+0x7268], UR6 ;  /* 0x00726806083f75b2 */ /* 0x0002620008000100 */
[----:B------:R-:W-:Y:S01]  /*03d0*/  NOP ;  /* 0x0000000000007918 */ /* 0x000fe20000000000 */
.L_x_2:
[----:B------:R-:W5:Y:S01]  /*03e0*/  SHFL.IDX PT, R3, R0, RZ, 0x1f ;  /* 0x00001fff00037589 */ /* 0x000f6200000e0000 */
[----:B------:R-:W-:Y:S01]  /*03f0*/  NOP ;  /* 0x0000000000007918 */ /* 0x000fe20000000000 */
[----:B-----5:R-:W-:-:S13]  /*0400*/  ISETP.NE.AND P0, PT, R3, RZ, PT ;  /* 0x000000ff0300720c */ /* 0x020fda0003f05270 */
[----:B------:R-:W-:Y:S05]  /*0410*/  @P0 BRA `(.L_x_3) ;  /* 0x0000000000600947 */ /* 0x000fea0003800000 */
[----:B-1----:R-:W1:Y:S01]  /*0420*/  S2UR UR5, SR_CgaCtaId ;  /* 0x00000000000579c3 */ /* 0x002e620000008800 */
[----:B------:R-:W-:Y:S01]  /*0430*/  UMOV UR4, 0x400 ;  /* 0x0000040000047882 */ /* 0x000fe20000000000 */
[----:B------:R-:W-:Y:S01]  /*0440*/  UMOV UR6, 0x1 ;  /* 0x0000000100067882 */ /* 0x000fe20000000000 */
[----:B------:R-:W-:Y:S01]  /*0450*/  UMOV UR9, 0x100 ;  /* 0x0000010000097882 */ /* 0x000fe20000000000 */
[----:B------:R-:W-:-:S04]  /*0460*/  UIADD3 UR6, -UR6, 0x100000, URZ ;  /* 0x0010000006067890 */ /* 0x000fc8000fffe13f */
[----:B------:R-:W-:Y:S02]  /*0470*/  USHF.L.U32 UR7, UR6, 0xb, URZ ;  /* 0x0000000b06077899 */ /* 0x000fe4000800063f */
[----:B------:R-:W-:Y:S01]  /*0480*/  USHF.L.U32 UR6, UR6, 0x1, URZ ;  /* 0x0000000106067899 */ /* 0x000fe2000800063f */
[----:B------:R-:W-:Y:S01]  /*0490*/  ELECT P0, URZ, PT ;  /* 0x00000000003f782f */ /* 0x000fe20003800000 */
[----:B-1----:R-:W-:Y:S02]  /*04a0*/  ULEA UR8, UR5, UR4, 0x18 ;  /* 0x0000000405087291 */ /* 0x002fe4000f8ec03f */
[----:B------:R-:W-:-:S04]  /*04b0*/  UIADD3 UR4, -UR9, 0x100000, URZ ;  /* 0x0010000009047890 */ /* 0x000fc8000fffe13f */
[----:B------:R-:W-:Y:S02]  /*04c0*/  USHF.L.U32 UR5, UR4, 0xb, URZ ;  /* 0x0000000b04057899 */ /* 0x000fe4000800063f */
[----:B------:R-:W-:Y:S01]  /*04d0*/  USHF.L.U32 UR4, UR4, 0x1, URZ ;  /* 0x0000000104047899 */ /* 0x000fe2000800063f */
[----:B------:R-:W1:Y:S03]  /*04e0*/  FENCE.VIEW.ASYNC.S ;  /* 0x00000000000073c6 */ /* 0x000e660000000000 */
[----:B-1----:R1:W1:Y:S08]  /*04f0*/  SYNCS.EXCH.64 URZ, [UR8+0x7200], UR6 ;  /* 0x00720006083f75b2 */ /* 0x0022700008000100 */
[----:B------:R1:W1:Y:S01]  /*0500*/  SYNCS.EXCH.64 URZ, [UR8+0x7228], UR4 ;  /* 0x00722804083f75b2 */ /* 0x0002620008000100 */
        /* <DEDUP_REMOVED lines=8> */
[----:B------:R-:W-:Y:S01]  /*0590*/  NOP ;  /* 0x0000000000007918 */ /* 0x000fe20000000000 */
.L_x_3:
        /* <DEDUP_REMOVED lines=21> */
[----:B------:R-:W-:Y:S01]  /*06f0*/  NOP ;  /* 0x0000000000007918 */ /* 0x000fe20000000000 */
.L_x_4:
[----:B------:R-:W5:Y:S01]  /*0700*/  SHFL.IDX PT, R3, R0, RZ, 0x1f ;  /* 0x00001fff00037589 */ /* 0x000f6200000e0000 */
[----:B------:R-:W-:Y:S01]  /*0710*/  ELECT P0, URZ, PT ;  /* 0x00000000003f782f */ /* 0x000fe20003800000 */
[----:B------:R-:W-:Y:S01]  /*0720*/  NOP ;  /* 0x0000000000007918 */ /* 0x000fe20000000000 */
[----:B-1----:R-:W-:Y:S02]  /*0730*/  UMOV UR4, 0x80 ;  /* 0x0000008000047882 */ /* 0x002fe40000000000 */
[C---:B-----5:R-:W-:Y:S02]  /*0740*/  ISETP.NE.OR P0, PT, R3.reuse, RZ, !P0 ;  /* 0x000000ff0300720c */ /* 0x060fe40004705670 */
[----:B------:R-:W-:-:S11]  /*0750*/  ISETP.NE.AND P3, PT, R3, RZ, PT ;  /* 0x000000ff0300720c */ /* 0x000fd60003f65270 */
[----:B------:R-:W-:Y:S01]  /*0760*/  VOTEU.ALL UP2, P0 ;  /* 0x00000000003f7886 */ /* 0x000fe20000040000 */
[----:B------:R-:W-:Y:S01]  /*0770*/  VOTEU.ALL UP3, P0 ;  /* 0x00000000003f7886 */ /* 0x000fe20000060000 */
[----:B------:R-:W-:Y:S01]  /*0780*/  VOTEU.ALL UP4, P0 ;  /* 0x00000000003f7886 */ /* 0x000fe20000080000 */
[----:B------:R-:W-:Y:S02]  /*0790*/  VOTEU.ALL UP5, P0 ;  /* 0x00000000003f7886 */ /* 0x000fe400000a0000 */
[----:B------:R-:W1:Y:S01]  /*07a0*/  @!UP2 S2UR UR7, SR_CgaCtaId ;  /* 0x000000000007a9c3 */ /* 0x000e620000008800 */
[----:B------:R-:W-:Y:S01]  /*07b0*/  @!UP2 UMOV UR6, 0x400 ;  /* 0x000004000006a882 */ /* 0x000fe20000000000 */
[----:B------:R-:W-:-:S04]  /*07c0*/  @!UP2 UIADD3 UR4, -UR4, 0x100000, URZ ;  /* 0x001000000404a890 */ /* 0x000fc8000fffe13f */
[----:B------:R-:W-:Y:S02]  /*07d0*/  @!UP2 USHF.L.U32 UR5, UR4, 0xb, URZ ;  /* 0x0000000b0405a899 */ /* 0x000fe4000800063f */
[----:B------:R-:W-:Y:S02]  /*07e0*/  @!UP2 USHF.L.U32 UR4, UR4, 0x1, URZ ;  /* 0x000000010404a899 */ /* 0x000fe4000800063f */
[----:B-1----:R-:W-:Y:S01]  /*07f0*/  @!UP2 ULEA UR6, UR7, UR6, 0x18 ;  /* 0x000000060706a291 */ /* 0x002fe2000f8ec03f */
[----:B------:R-:W-:Y:S01]  /*0800*/  VOTEU.ALL UP2, P0 ;  /* 0x00000000003f7886 */ /* 0x000fe20000040000 */
[----:B------:R-:W1:Y:S10]  /*0810*/  FENCE.VIEW.ASYNC.S ;  /* 0x00000000000073c6 */ /* 0x000e740000000000 */
[----:B-1----:R1:W1:Y:S01]  /*0820*/  @!UP2 SYNCS.EXCH.64 URZ, [UR6+0x7290], UR4 ;  /* 0x00729004063fa5b2 */ /* 0x0022620008000100 */
[----:B------:R1:W1:Y:S01]  /*0830*/  @!UP3 SYNCS.EXCH.64 URZ, [UR6+0x7298], UR4 ;  /* 0x00729804063fb5b2 */ /* 0x0002620008000100 */
[----:B------:R1:W1:Y:S01]  /*0840*/  @!UP4 SYNCS.EXCH.64 URZ, [UR6+0x72a0], UR4 ;  /* 0x0072a004063fc5b2 */ /* 0x0002620008000100 */
[----:B------:R1:W1:Y:S01]  /*0850*/  @!UP5 SYNCS.EXCH.64 URZ, [UR6+0x72a8], UR4 ;  /* 0x0072a804063fd5b2 */ /* 0x0002620008000100 */
[----:B------:R-:W-:Y:S01]  /*0860*/  NOP ;  /* 0x0000000000007918 */ /* 0x000fe20000000000 */
[----:B------:R-:W-:Y:S05]  /*0870*/  @P3 BRA `(.L_x_5) ;  /* 0x0000000000403947 */ /* 0x000fea0003800000 */
[----:B-1----:R-:W1:Y:S01]  /*0880*/  S2UR UR5, SR_CgaCtaId ;  /* 0x00000000000579c3 */ /* 0x002e620000008800 */
[----:B------:R-:W-:Y:S01]  /*0890*/  UMOV UR4, 0x400 ;  /* 0x0000040000047882 */ /* 0x000fe20000000000 */
[----:B------:R-:W-:Y:S01]  /*08a0*/  UMOV UR6, 0x20 ;  /* 0x0000002000067882 */ /* 0x000fe20000000000 */
[----:B------:R-:W-:Y:S01]  /*08b0*/  UMOV UR7, 0x80 ;  /* 0x0000008000077882 */ /* 0x000fe20000000000 */
[----:B------:R-:W-:Y:S01]  /*08c0*/  ELECT P0, URZ, PT ;  /* 0x00000000003f782f */ /* 0x000fe20003800000 */
[----:B-1----:R-:W-:Y:S02]  /*08d0*/  ULEA UR8, UR5, UR4, 0x18 ;  /* 0x0000000405087291 */ /* 0x002fe4000f8ec03f */
[----:B------:R-:W-:-:S04]  /*08e0*/  UIADD3 UR4, -UR6, 0x100000, URZ ;  /* 0x0010000006047890 */ /* 0x000fc8000fffe13f */
[----:B------:R-:W-:Y:S02]  /*08f0*/  USHF.L.U32 UR5, UR4, 0xb, URZ ;  /* 0x0000000b04057899 */ /* 0x000fe4000800063f */
[----:B------:R-:W-:Y:S02]  /*0900*/  USHF.L.U32 UR4, UR4, 0x1, URZ ;  /* 0x0000000104047899 */ /* 0x000fe4000800063f */
[----:B------:R-:W-:-:S04]  /*0910*/  UIADD3 UR6, -UR7, 0x100000, URZ ;  /* 0x0010000007067890 */ /* 0x000fc8000fffe13f */
[----:B------:R-:W-:Y:S02]  /*0920*/  USHF.L.U32 UR7, UR6, 0xb, URZ ;  /* 0x0000000b06077899 */ /* 0x000fe4000800063f */
[----:B------:R-:W-:Y:S01]  /*0930*/  USHF.L.U32 UR6, UR6, 0x1, URZ ;  /* 0x0000000106067899 */ /* 0x000fe2000800063f */
[----:B------:R-:W1:Y:S03]  /*0940*/  FENCE.VIEW.ASYNC.S ;  /* 0x00000000000073c6 */ /* 0x000e660000000000 */
[----:B-1----:R1:W1:Y:S08]  /*0950*/  SYNCS.EXCH.64 URZ, [UR8+0x72c0], UR4 ;  /* 0x0072c004083f75b2 */ /* 0x0022700008000100 */
[----:B------:R1:W1:Y:S01]  /*0960*/  SYNCS.EXCH.64 URZ, [UR8+0x72c8], UR6 ;  /* 0x0072c806083f75b2 */ /* 0x0002620008000100 */
[----:B------:R-:W-:Y:S01]  /*0970*/  NOP ;  /* 0x0000000000007918 */ /* 0x000fe20000000000 */
.L_x_5:
[----:B------:R-:W-:Y:S01]  /*0980*/  VOTEU.ANY UP2, P2 ;  /* 0x00000000003f7886 */ /* 0x000fe20001040100 */
[----:B-1----:R-:W-:Y:S01]  /*0990*/  UMOV UR4, 0x40 ;  /* 0x0000004000047882 */ /* 0x002fe20000000000 */
[----:B------:R-:W-:Y:S01]  /*09a0*/  ISETP.NE.AND P3, PT, RZ, UR43, PT ;  /* 0x0000002bff007c0c */ /* 0x000fe2000bf65270 */
[----:B------:R-:W-:Y:S01]  /*09b0*/  NOP ;  /* 0x0000000000007918 */ /* 0x000fe20000000000 */
[----:B------:R-:W-:Y:S01]  /*09c0*/  ISETP.EQ.AND P0, PT, R4, 0x2, P1 ;  /* 0x000000020400780c */ /* 0x000fe20000f02270 */
[----:B------:R-:W1:Y:S01]  /*09d0*/  @UP2 S2UR UR7, SR_CgaCtaId ;  /* 0x00000000000729c3 */ /* 0x000e620000008800 */
[----:B------:R-:W-:Y:S01]  /*09e0*/  @UP2 UMOV UR6, 0x400 ;  /* 0x0000040000062882 */ /* 0x000fe20000000000 */
[----:B------:R-:W-:-:S04]  /*09f0*/  @UP2 UIADD3 UR4, -UR4, 0x100000, URZ ;  /* 0x0010000004042890 */ /* 0x000fc8000fffe13f */
[----:B------:R-:W-:Y:S02]  /*0a00*/  @UP2 USHF.L.U32 UR5, UR4, 0xb, URZ ;  /* 0x0000000b04052899 */ /* 0x000fe4000800063f */
[----:B------:R-:W-:Y:S02]  /*0a10*/  @UP2 USHF.L.U32 UR4, UR4, 0x1, URZ ;  /* 0x0000000104042899 */ /* 0x000fe4000800063f */
[----:B-1----:R-:W-:Y:S01]  /*0a20*/  @UP2 ULEA UR6, UR7, UR6, 0x18 ;  /* 0x0000000607062291 */ /* 0x002fe2000f8ec03f */
[----:B------:R-:W-:Y:S01]  /*0a30*/  VOTEU.ANY UP2, P2 ;  /* 0x00000000003f7886 */ /* 0x000fe20001040100 */
[----:B------:R-:W-:Y:S01]  /*0a40*/  ISETP.EQ.AND P2, PT, R4, 0x1, P1 ;  /* 0x000000010400780c */ /* 0x000fe20000f42270 */
[----:B------:R-:W1:Y:S09]  /*0a50*/  FENCE.VIEW.ASYNC.S ;  /* 0x00000000000073c6 */ /* 0x000e720000000000 */
[----:B-1----:R1:W2:Y:S01]  /*0a60*/  @UP2 SYNCS.EXCH.64 URZ, [UR6+0x72b0], UR4 ;  /* 0x0072b004063f25b2 */ /* 0x0022a20008000100 */
[----:B------:R-:W-:Y:S01]  /*0a70*/  NOP ;  /* 0x0000000000007918 */ /* 0x000fe20000000000 */
[----:B--234-:R-:W-:Y:S06]  /*0a80*/  BAR.SYNC.DEFER_BLOCKING 0x0 ;  /* 0x0000000000007b1d */ /* 0x01cfec0000010000 */
[----:B------:R-:W-:Y:S05]  /*0a90*/  @!P3 BRA `(.L_x_6) ;  /* 0x0000009c009cb947 */ /* 0x000fea0003800000 */
[----:B------:R-:W-:-:S06]  /*0aa0*/  UISETP.GT.U32.AND UP0, UPT, UR10, 0x3, UPT ;  /* 0x000000030a00788c */ /* 0x000fcc000bf04070 */
[----:B------:R-:W-:-:S13]  /*0ab0*/  PLOP3.LUT P0, PT, PT, PT, UP0, 0x80, 0x0 ;  /* 0x000000000000781c */ /* 0x000fda0003f0f008 */
[----:B-1----:R-:W-:Y:S05]  /*0ac0*/  @P0 EXIT ;  /* 0x000000000000094d */ /* 0x002fea0003800000 */
.L_x_7:
[----:B------:R-:W-:-:S08]  /*0ad0*/  NOP ;  /* 0x0000000000007918 */ /* 0x000fd00000000000 */
[----:B------:R-:W1:Y:S02]  /*0ae0*/  USETMAXREG.TRY_ALLOC.CTAPOOL UP0, 0xf0 ;  /* 0x000000f0000079c8 */ /* 0x000e640008000600 */
[----:B-1----:R-:W-:-:S13]  /*0af0*/  PLOP3.LUT P0, PT, PT, PT, UP0, 0x80, 0x0 ;  /* 0x000000000000781c */ /* 0x002fda0003f0f008 */
[----:B------:R-:W-:Y:S05]  /*0b00*/  @!P0 BRA `(.L_x_7) ;  /* 0xfffffffc00f08947 */ /* 0x000fea000383ffff */
[----:B------:R-:W-:Y:S02]  /*0b10*/  ULDC UR4, c[0x0][0xa00] ;  /* 0x0002800000047ab9 */ /* 0x000fe40000000800 */
[----:B------:R-:W-:-:S13]  /*0b20*/  ISETP.GE.AND P0, PT, R17, UR4, PT ;  /* 0x0000000411007c0c */ /* 0x000fda000bf06270 */
[----:B------:R-:W-:Y:S05]  /*0b30*/  @P0 EXIT ;  /* 0x000000000000094d */ /* 0x000fea0003800000 */
[----:B------:R-:W-:Y:S01]  /*0b40*/  SHF.R.S32.HI R3, RZ, 0x1f, R2 ;  /* 0x0000001fff037819 */ /* 0x000fe20000011402 */
[----:B------:R-:W1:Y:S01]  /*0b50*/  S2UR UR4, SR_CgaCtaId ;  /* 0x00000000000479c3 */ /* 0x000e620000008800 */
[----:B------:R-:W-:Y:S01]  /*0b60*/  UMOV UR47, 0x400 ;  /* 0x00000400002f7882 */ /* 0x000fe20000000000 */
[----:B------:R-:W-:Y:S01]  /*0b70*/  UISETP.NE.AND UP0, UPT, UR43, 0x1, UPT ;  /* 0x000000012b00788c */ /* 0x000fe2000bf05270 */
[----:B------:R-:W-:Y:S01]  /*0b80*/  LEA.HI R3, R3, R2, RZ, 0x7 ;  /* 0x0000000203037211 */ /* 0x000fe200078f38ff */
[----:B------:R-:W-:Y:S01]  /*0b90*/  ULOP3.LUT UR46, UR44, 0x1, URZ, 0xfc, !UPT ;  /* 0x000000012c2e7892 */ /* 0x000fe2000f8efc3f */
[----:B------:R-:W-:Y:S01]  /*0ba0*/  MOV R23, RZ ;  /* 0x000000ff00177202 */ /* 0x000fe20000000f00 */
[----:B------:R-:W-:Y:S01]  /*0bb0*/  UP2UR UR5, UPR, URZ, 0x1 ;  /* 0x000000013f057883 */ /* 0x000fe20008000000 */
[----:B------:R-:W-:Y:S01]  /*0bc0*/  LOP3.LUT R3, R3, 0xffffff80, RZ, 0xc0, !PT ;  /* 0xffffff8003037812 */ /* 0x000fe200078ec0ff */
[----:B------:R-:W-:Y:S01]  /*0bd0*/  USEL UR6, URZ, 0x1, UP0 ;  /* 0x000000013f067887 */ /* 0x000fe20008000000 */
[----:B------:R-:W-:Y:S01]  /*0be0*/  ULDC.64 UR38, c[0x0][0x198] ;  /* 0x0000660000267ab9 */ /* 0x000fe20000000a00 */
[----:B------:R-:W-:-:S02]  /*0bf0*/  UMOV UR37, URZ ;  /* 0x0000003f00257c82 */ /* 0x000fc40008000000 */
[----:B------:R-:W-:Y:S01]  /*0c00*/  IMAD.IADD R3, R2, 0x1, -R3 ;  /* 0x0000000102037824 */ /* 0x000fe200078e0a03 */
[----:B------:R-:W-:Y:S01]  /*0c10*/  UMOV UR42, URZ ;  /* 0x0000003f002a7c82 */ /* 0x000fe20008000000 */
[----:B------:R-:W-:Y:S01]  /*0c20*/  IMAD.U32 R98, RZ, RZ, UR6 ;  /* 0x00000006ff627e24 */ /* 0x000fe2000f8e00ff */
[----:B------:R-:W-:Y:S01]  /*0c30*/  UMOV UR51, URZ ;  /* 0x0000003f00337c82 */ /* 0x000fe20008000000 */
[----:B------:R-:W-:Y:S01]  /*0c40*/  ULDC.64 UR40, c[0x0][0x208] ;  /* 0x0000820000287ab9 */ /* 0x000fe20000000a00 */
[----:B------:R-:W-:-:S04]  /*0c50*/  SHF.R.S32.HI R0, RZ, 0x1f, R3 ;  /* 0x0000001fff007819 */ /* 0x000fc80000011403 */
[CC--:B------:R-:W-:Y:S02]  /*0c60*/  LEA.HI R4, R0.reuse, R3.reuse, RZ, 0x2 ;  /* 0x0000000300047211 */ /* 0x0c0fe400078f10ff */
[----:B------:R-:W-:Y:S01]  /*0c70*/  LEA.HI R0, R0, R3, RZ, 0x5 ;  /* 0x0000000300007211 */ /* 0x000fe200078f28ff */
[----:B-1----:R-:W-:Y:S01]  /*0c80*/  ULEA UR47, UR4, UR47, 0x18 ;  /* 0x0000002f042f7291 */ /* 0x002fe2000f8ec03f */
[--C-:B------:R-:W-:Y:S02]  /*0c90*/  SHF.R.S32.HI R5, RZ, 0x2, R4.reuse ;  /* 0x00000002ff057819 */ /* 0x100fe40000011404 */
[----:B------:R-:W-:Y:S01]  /*0ca0*/  SHF.R.S32.HI R6, RZ, 0x1f, R4 ;  /* 0x0000001fff067819 */ /* 0x000fe20000011404 */
[----:B------:R-:W-:Y:S01]  /*0cb0*/  UIADD3 UR4, UR47, 0x1000, URZ ;  /* 0x000010002f047890 */ /* 0x000fe2000fffe03f */
[----:B------:R-:W-:Y:S01]  /*0cc0*/  LOP3.LUT R4, R4, 0x7ffffffc, RZ, 0xc0, !PT ;  /* 0x7ffffffc04047812 */ /* 0x000fe200078ec0ff */
[----:B------:R-:W-:Y:S01]  /*0cd0*/  USHF.R.U32.HI UR5, URZ, 0x4, UR47 ;  /* 0x000000043f057899 */ /* 0x000fe2000801162f */
[----:B------:R-:W-:Y:S01]  /*0ce0*/  LEA.HI R6, R6, R5, RZ, 0x3 ;  /* 0x0000000506067211 */ /* 0x000fe200078f18ff */
[----:B------:R-:W-:Y:S01]  /*0cf0*/  USHF.R.U32.HI UR4, URZ, 0x4, UR4 ;  /* 0x000000043f047899 */ /* 0x000fe20008011604 */
[----:B------:R-:W-:Y:S01]  /*0d00*/  SHF.R.S32.HI R0, RZ, 0x5, R0 ;  /* 0x00000005ff007819 */ /* 0x000fe20000011400 */
[----:B------:R-:W-:Y:S01]  /*0d10*/  IMAD.IADD R4, R3, 0x1, -R4 ;  /* 0x0000000103047824 */ /* 0x000fe200078e0a04 */
[----:B------:R-:W-:Y:S01]  /*0d20*/  LOP3.LUT R6, R6, 0xfffffff8, RZ, 0xc0, !PT ;  /* 0xfffffff806067812 */ /* 0x000fe200078ec0ff */
[----:B------:R-:W-:-:S02]  /*0d30*/  ULOP3.LUT UR5, UR5, 0x3fff, URZ, 0xc0, !UPT ;  /* 0x00003fff05057892 */ /* 0x000fc4000f8ec03f */
[----:B------:R-:W-:Y:S01]  /*0d40*/  ULOP3.LUT UR48, UR4, 0x3fff, URZ, 0xc0, !UPT ;  /* 0x00003fff04307892 */ /* 0x000fe2000f8ec03f */
[----:B------:R-:W-:Y:S01]  /*0d50*/  IMAD.SHL.U32 R22, R4, 0x2, RZ ;  /* 0x0000000204167824 */ /* 0x000fe200078e00ff */
[----:B------:R-:W-:Y:S01]  /*0d60*/  ULOP3.LUT UR49, UR5, 0x10000, URZ, 0xfc, !UPT ;  /* 0x0001000005317892 */ /* 0x000fe2000f8efc3f */
[----:B------:R-:W-:Y:S01]  /*0d70*/  IMAD.IADD R97, R5, 0x1, -R6 ;  /* 0x0000000105617824 */ /* 0x000fe200078e0a06 */
[----:B------:R-:W-:-:S03]  /*0d80*/  ULOP3.LUT UR50, UR48, 0x10000, URZ, 0xfc, !UPT ;  /* 0x0001000030327892 */ /* 0x000fc6000f8efc3f */
[----:B------:R-:W-:-:S09]  /*0d90*/  IMAD R97, R0, 0x10, R97 ;  /* 0x0000001000617824 */ /* 0x000fd200078e0261 */
.L_x_73:
[----:B-1----:R-:W1:Y:S01]  /*0da0*/  LDC R6, c[0x0][0xa04] ;  /* 0x00028100ff067b82 */ /* 0x002e620000000800 */
[----:B------:R-:W-:Y:S01]  /*0db0*/  IMAD.MOV.U32 R18, RZ, RZ, R17 ;  /* 0x000000ffff127224 */ /* 0x000fe200078e0011 */
[----:B------:R-:W-:-:S06]  /*0dc0*/  UISETP.NE.AND UP0, UPT, UR43, 0x1, UPT ;  /* 0x000000012b00788c */ /* 0x000fcc000bf05270 */
[----:B------:R-:W2:Y:S08]  /*0dd0*/  LDC R0, c[0x0][0xa10] ;  /* 0x00028400ff007b82 */ /* 0x000eb00000000800 */
[----:B------:R-:W3:Y:S01]  /*0de0*/  LDC R10, c[0x0][0xa1c] ;  /* 0x00028700ff0a7b82 */ /* 0x000ee20000000800 */
[----:B-1----:R-:W-:Y:S02]  /*0df0*/  ISETP.NE.AND P0, PT, R6, 0x1, PT ;  /* 0x000000010600780c */ /* 0x002fe40003f05270 */
[----:B--2---:R-:W-:-:S11]  /*0e00*/  ISETP.NE.AND P1, PT, R0, 0x1, PT ;  /* 0x000000010000780c */ /* 0x004fd60003f25270 */
[----:B------:R-:W1:Y:S01]  /*0e10*/  @P0 LDC.64 R4, c[0x0][0xa08] ;  /* 0x00028200ff040b82 */ /* 0x000e620000000a00 */
[C---:B---3--:R-:W-:Y:S02]  /*0e20*/  ISETP.NE.AND P2, PT, R10.reuse, 0x1, PT ;  /* 0x000000010a00780c */ /* 0x048fe40003f45270 */
[----:B------:R-:W-:-:S05]  /*0e30*/  R2UR UR36, R10 ;  /* 0x000000000a2472ca */ /* 0x000fca00000e0000 */
[----:B------:R-:W2:Y:S08]  /*0e40*/  @P1 LDC R3, c[0x0][0xa14] ;  /* 0x00028500ff031b82 */ /* 0x000eb00000000800 */
[----:B------:R-:W3:Y:S08]  /*0e50*/  @P1 LDC R7, c[0x0][0xa18] ;  /* 0x00028600ff071b82 */ /* 0x000ef00000000800 */
[----:B------:R-:W4:Y:S01]  /*0e60*/  @P2 LDC.64 R8, c[0x0][0xa20] ;  /* 0x00028800ff082b82 */ /* 0x000f220000000a00 */
[----:B-1----:R-:W-:-:S05]  /*0e70*/  @P0 IMAD.HI.U32 R0, R17, R4, RZ ;  /* 0x0000000411000227 */ /* 0x002fca00078e00ff */
[----:B------:R-:W-:Y:S02]  /*0e80*/  @P0 SHF.R.U32.HI R18, RZ, R5, R0 ;  /* 0x00000005ff120219 */ /* 0x000fe40000011600 */
[----:B------:R-:W-:-:S03]  /*0e90*/  PLOP3.LUT P0, PT, PT, PT, UP0, 0x80, 0x0 ;  /* 0x000000000000781c */ /* 0x000fc60003f0f008 */
[----:B--2---:R-:W-:-:S04]  /*0ea0*/  @P1 IMAD.HI.U32 R0, R18, R3, RZ ;  /* 0x0000000312001227 */ /* 0x004fc800078e00ff */
[----:B------:R-:W-:Y:S01]  /*0eb0*/  IMAD.MOV.U32 R19, RZ, RZ, R18 ;  /* 0x000000ffff137224 */ /* 0x000fe200078e0012 */
[----:B---3--:R-:W-:-:S04]  /*0ec0*/  @P1 SHF.R.U32.HI R19, RZ, R7, R0 ;  /* 0x00000007ff131219 */ /* 0x008fc80000011600 */
[C---:B------:R-:W-:Y:S01]  /*0ed0*/  R2UR UR5, R19.reuse ;  /* 0x00000000130572ca */ /* 0x040fe200000e0000 */
[----:B------:R-:W-:Y:S02]  /*0ee0*/  IMAD.MOV.U32 R0, RZ, RZ, R19 ;  /* 0x000000ffff007224 */ /* 0x000fe400078e0013 */
[----:B----4-:R-:W-:-:S05]  /*0ef0*/  @P2 IMAD.HI.U32 R4, R19, R8, RZ ;  /* 0x0000000813042227 */ /* 0x010fca00078e00ff */
[----:B------:R-:W-:-:S05]  /*0f00*/  @P2 SHF.R.U32.HI R0, RZ, R9, R4 ;  /* 0x00000009ff002219 */ /* 0x000fca0000011604 */
[----:B------:R-:W-:-:S05]  /*0f10*/  IMAD.MOV R0, RZ, RZ, -R0 ;  /* 0x000000ffff007224 */ /* 0x000fca00078e0a00 */
[----:B------:R-:W-:Y:S02]  /*0f20*/  R2UR UR4, R0 ;  /* 0x00000000000472ca */ /* 0x000fe400000e0000 */
[----:B------:R-:W-:-:S05]  /*0f30*/  IADD3 R0, -R18, RZ, RZ ;  /* 0x000000ff12007210 */ /* 0x000fca0007ffe1ff */
[----:B------:R-:W-:-:S06]  /*0f40*/  IMAD R0, R6, R0, R17 ;  /* 0x0000000006007224 */ /* 0x000fcc00078e0211 */
[----:B------:R-:W-:Y:S01]  /*0f50*/  UIMAD UR36, UR36, UR4, UR5 ;  /* 0x00000004242472a4 */ /* 0x000fe2000f8e0205 */
[----:B------:R-:W-:Y:S11]  /*0f60*/  @!P0 BRA `(.L_x_8) ;  /* 0x0000000000688947 */ /* 0x000ff60003800000 */
[----:B------:R-:W-:-:S06]  /*0f70*/  UISETP.NE.AND UP0, UPT, UR43, 0x2, UPT ;  /* 0x000000022b00788c */ /* 0x000fcc000bf05270 */
[----:B------:R-:W-:-:S13]  /*0f80*/  PLOP3.LUT P1, PT, PT, PT, UP0, 0x80, 0x0 ;  /* 0x000000000000781c */ /* 0x000fda0003f2f008 */
[----:B------:R-:W-:Y:S05]  /*0f90*/  @!P1 BRA `(.L_x_9) ;  /* 0x0000000000449947 */ /* 0x000fea0003800000 */
[----:B------:R-:W-:-:S06]  /*0fa0*/  UISETP.NE.AND UP0, UPT, UR43, 0x3, UPT ;  /* 0x000000032b00788c */ /* 0x000fcc000bf05270 */
[----:B------:R-:W-:-:S13]  /*0fb0*/  PLOP3.LUT P1, PT, PT, PT, UP0, 0x80, 0x0 ;  /* 0x000000000000781c */ /* 0x000fda0003f2f008 */
[----:B------:R-:W-:Y:S05]  /*0fc0*/  @!P1 BRA `(.L_x_10) ;  /* 0x0000000000249947 */ /* 0x000fea0003800000 */
[----:B------:R-:W-:-:S06]  /*0fd0*/  UISETP.NE.AND UP0, UPT, UR43, 0x4, UPT ;  /* 0x000000042b00788c */ /* 0x000fcc000bf05270 */
[----:B------:R-:W-:-:S13]  /*0fe0*/  PLOP3.LUT P1, PT, PT, PT, UP0, 0x80, 0x0 ;  /* 0x000000000000781c */ /* 0x000fda0003f2f008 */
[----:B------:R-:W-:Y:S05]  /*0ff0*/  @P1 BRA `(.L_x_11) ;  /* 0x0000000000541947 */ /* 0x000fea0003800000 */
[----:B------:R-:W-:Y:S02]  /*1000*/  UIADD3 UR4, UR37, -0x1, URZ ;  /* 0xffffffff25047890 */ /* 0x000fe4000fffe03f */
[----:B------:R-:W-:Y:S02]  /*1010*/  ULOP3.LUT UR37, UR37, 0x1, URZ, 0xc, !UPT ;  /* 0x0000000125257892 */ /* 0x000fe4000f8e0c3f */
[----:B------:R-:W-:-:S04]  /*1020*/  ULOP3.LUT UR4, UR4, 0x2, URZ, 0xc0, !UPT ;  /* 0x0000000204047892 */ /* 0x000fc8000f8ec03f */
[----:B------:R-:W-:-:S04]  /*1030*/  USHF.R.U32.HI UR4, URZ, 0x1, UR4 ;  /* 0x000000013f047899 */ /* 0x000fc80008011604 */
[----:B------:R-:W-:Y:S01]  /*1040*/  ULOP3.LUT UR42, UR42, UR4, URZ, 0x3c, !UPT ;  /* 0x000000042a2a7292 */ /* 0x000fe2000f8e3c3f */
[----:B------:R-:W-:Y:S11]  /*1050*/  BRA `(.L_x_11) ;  /* 0x00000000003c7947 */ /* 0x000ff60003800000 */
.L_x_10:
[----:B------:R-:W-:Y:S02]  /*1060*/  ULOP3.LUT UP0, URZ, UR37, 0x2, URZ, 0xc0, !UPT ;  /* 0x00000002253f7892 */ /* 0x000fe4000f80c03f */
[----:B------:R-:W-:Y:S02]  /*1070*/  ULOP3.LUT UR37, UR37, 0x1, URZ, 0xc0, !UPT ;  /* 0x0000000125257892 */ /* 0x000fe4000f8ec03f */
[----:B------:R-:W-:-:S04]  /*1080*/  USEL UR4, URZ, 0x1, UP0 ;  /* 0x000000013f047887 */ /* 0x000fc80008000000 */
[----:B------:R-:W-:Y:S01]  /*1090*/  ULOP3.LUT UR42, UR42, UR4, URZ, 0x3c, !UPT ;  /* 0x000000042a2a7292 */ /* 0x000fe2000f8e3c3f */
[----:B------:R-:W-:Y:S11]  /*10a0*/  BRA `(.L_x_11) ;  /* 0x0000000000287947 */ /* 0x000ff60003800000 */
.L_x_9:
[----:B------:R-:W-:Y:S02]  /*10b0*/  UIADD3 UR4, UR37, 0x1, URZ ;  /* 0x0000000125047890 */ /* 0x000fe4000fffe03f */
[----:B------:R-:W-:Y:S02]  /*10c0*/  ULOP3.LUT UR37, UR37, 0x1, URZ, 0xc, !UPT ;  /* 0x0000000125257892 */ /* 0x000fe4000f8e0c3f */
[----:B------:R-:W-:-:S04]  /*10d0*/  UISETP.GT.U32.AND UP0, UPT, UR4, 0x1, UPT ;  /* 0x000000010400788c */ /* 0x000fc8000bf04070 */
[----:B------:R-:W-:-:S04]  /*10e0*/  USEL UR4, URZ, 0x1, !UP0 ;  /* 0x000000013f047887 */ /* 0x000fc8000c000000 */
[----:B------:R-:W-:Y:S01]  /*10f0*/  ULOP3.LUT UR42, UR42, UR4, URZ, 0x3c, !UPT ;  /* 0x000000042a2a7292 */ /* 0x000fe2000f8e3c3f */
[----:B------:R-:W-:Y:S11]  /*1100*/  BRA `(.L_x_11) ;  /* 0x0000000000107947 */ /* 0x000ff60003800000 */
.L_x_8:
[----:B------:R-:W-:Y:S02]  /*1110*/  UISETP.GT.U32.AND UP0, UPT, UR37, 0x1, UPT ;  /* 0x000000012500788c */ /* 0x000fe4000bf04070 */
[----:B------:R-:W-:Y:S02]  /*1120*/  ULOP3.LUT UR37, UR37, 0x1, URZ, 0xc0, !UPT ;  /* 0x0000000125257892 */ /* 0x000fe4000f8ec03f */
[----:B------:R-:W-:-:S04]  /*1130*/  USEL UR4, URZ, 0x1, !UP0 ;  /* 0x000000013f047887 */ /* 0x000fc8000c000000 */
[----:B------:R-:W-:-:S12]  /*1140*/  ULOP3.LUT UR42, UR42, UR4, URZ, 0x3c, !UPT ;  /* 0x000000042a2a7292 */ /* 0x000fd8000f8e3c3f */
.L_x_11:
[----:B------:R-:W-:Y:S05]  /*1150*/  @!P0 BRA `(.L_x_12) ;  /* 0x0000000000408947 */ /* 0x000fea0003800000 */
[----:B------:R-:W-:-:S06]  /*1160*/  UISETP.NE.AND UP0, UPT, UR43, 0x2, UPT ;  /* 0x000000022b00788c */ /* 0x000fcc000bf05270 */
[----:B------:R-:W-:-:S13]  /*1170*/  PLOP3.LUT P0, PT, PT, PT, UP0, 0x80, 0x0 ;  /* 0x000000000000781c */ /* 0x000fda0003f0f008 */
[----:B------:R-:W-:Y:S05]  /*1180*/  @!P0 BRA `(.L_x_13) ;  /* 0x00000000002c8947 */ /* 0x000fea0003800000 */
[----:B------:R-:W-:-:S06]  /*1190*/  UISETP.NE.AND UP0, UPT, UR43, 0x3, UPT ;  /* 0x000000032b00788c */ /* 0x000fcc000bf05270 */
[----:B------:R-:W-:-:S13]  /*11a0*/  PLOP3.LUT P0, PT, PT, PT, UP0, 0x80, 0x0 ;  /* 0x000000000000781c */ /* 0x000fda0003f0f008 */
[----:B------:R-:W-:Y:S05]  /*11b0*/  @!P0 BRA `(.L_x_14) ;  /* 0x0000000000188947 */ /* 0x000fea0003800000 */
[----:B------:R-:W-:Y:S01]  /*11c0*/  UISETP.NE.AND UP0, UPT, UR43, 0x4, UPT ;  /* 0x000000042b00788c */ /* 0x000fe2000bf05270 */
[----:B------:R-:W-:-:S05]  /*11d0*/  IMAD.MOV.U32 R16, RZ, RZ, R0 ;  /* 0x000000ffff107224 */ /* 0x000fca00078e0000 */
[----:B------:R-:W-:-:S13]  /*11e0*/  PLOP3.LUT P0, PT, PT, PT, UP0, 0x80, 0x0 ;  /* 0x000000000000781c */ /* 0x000fda0003f0f008 */
[----:B------:R-:W-:Y:S05]  /*11f0*/  @P0 BRA `(.L_x_15) ;  /* 0x00000000001c0947 */ /* 0x000fea0003800000 */
[----:B------:R-:W-:Y:S01]  /*1200*/  LEA R16, R0, 0x3, 0x1 ;  /* 0x0000000300107811 */ /* 0x000fe200078e08ff */
[----:B------:R-:W-:Y:S06]  /*1210*/  BRA `(.L_x_15) ;  /* 0x0000000000147947 */ /* 0x000fec0003800000 */
.L_x_14:
[----:B------:R-:W-:Y:S01]  /*1220*/  LEA R16, R0, 0x2, 0x1 ;  /* 0x0000000200107811 */ /* 0x000fe200078e08ff */
[----:B------:R-:W-:Y:S06]  /*1230*/  BRA `(.L_x_15) ;  /* 0x00000000000c7947 */ /* 0x000fec0003800000 */
.L_x_13:
[----:B------:R-:W-:Y:S01]  /*1240*/  LEA R16, R0, 0x1, 0x1 ;  /* 0x0000000100107811 */ /* 0x000fe200078e08ff */
[----:B------:R-:W-:Y:S06]  /*1250*/  BRA `(.L_x_15) ;  /* 0x0000000000047947 */ /* 0x000fec0003800000 */
.L_x_12:
[----:B------:R-:W-:-:S07]  /*1260*/  IMAD.SHL.U32 R16, R0, 0x2, RZ ;  /* 0x0000000200107824 */ /* 0x000fce00078e00ff */
.L_x_15:
[----:B------:R-:W-:Y:S01]  /*1270*/  ULOP3.LUT UR6, UR45, 0x1, URZ, 0xfc, !UPT ;  /* 0x000000012d067892 */ /* 0x000fe2000f8efc3f */
[----:B------:R-:W-:Y:S01]  /*1280*/  LEA R0, R0, 0xff, 0x7 ;  /* 0x000000ff00007811 */ /* 0x000fe200078e38ff */
[----:B------:R-:W-:Y:S02]  /*1290*/  ULDC UR4, c[0x0][0x28c] ;  /* 0x0000a30000047ab9 */ /* 0x000fe40000000800 */
[----:B------:R-:W-:Y:S01]  /*12a0*/  UIADD3 UR4, UR4, 0x7f, URZ ;  /* 0x0000007f04047890 */ /* 0x000fe2000fffe03f */
[----:B------:R-:W-:Y:S01]  /*12b0*/  SHF.R.S32.HI R3, RZ, 0x1f, R0 ;  /* 0x0000001fff037819 */ /* 0x000fe20000011400 */
[----:B------:R-:W-:Y:S02]  /*12c0*/  UISETP.NE.AND UP0, UPT, UR6, 0x3, UPT ;  /* 0x000000030600788c */ /* 0x000fe4000bf05270 */
[----:B------:R-:W-:Y:S01]  /*12d0*/  USHF.R.S32.HI UR5, URZ, 0x1f, UR4 ;  /* 0x0000001f3f057899 */ /* 0x000fe20008011404 */
[----:B------:R-:W-:-:S03]  /*12e0*/  LEA.HI R3, R3, R0, RZ, 0x7 ;  /* 0x0000000003037211 */ /* 0x000fc600078f38ff */
[----:B------:R-:W-:Y:S01]  /*12f0*/  PLOP3.LUT P0, PT, PT, PT, UP0, 0x80, 0x0 ;  /* 0x000000000000781c */ /* 0x000fe20003f0f008 */
[----:B------:R-:W-:Y:S01]  /*1300*/  ULEA.HI UR5, UR5, UR4, URZ, 0x7 ;  /* 0x0000000405057291 */ /* 0x000fe2000f8f383f */
[----:B------:R-:W-:-:S03]  /*1310*/  SHF.R.S32.HI R3, RZ, 0x7, R3 ;  /* 0x00000007ff037819 */ /* 0x000fc60000011403 */
[----:B------:R-:W-:-:S06]  /*1320*/  USHF.R.S32.HI UR5, URZ, 0x7, UR5 ;  /* 0x000000073f057899 */ /* 0x000fcc0008011405 */
[----:B------:R-:W-:Y:S02]  /*1330*/  VIMNMX R5, R3, UR5, PT ;  /* 0x0000000503057c48 */ /* 0x000fe4000bfe0100 */
[----:B------:R-:W-:Y:S05]  /*1340*/  @!P0 BRA `(.L_x_16) ;  /* 0x0000000000048947 */ /* 0x000fea0003800000 */
[----:B------:R-:W-:Y:S01]  /*1350*/  BPT.TRAP 0x1 ;  /* 0x000000040000795c */ /* 0x000fe20000300000 */
.L_x_16:
[----:B------:R-:W-:Y:S01]  /*1360*/  ULEA UR4, UR37, UR47, 0x3 ;  /* 0x0000002f25047291 */ /* 0x000fe2000f8e183f */
[----:B------:R-:W-:Y:S01]  /*1370*/  IMAD.U32 R0, RZ, RZ, UR42 ;  /* 0x0000002aff007e24 */ /* 0x000fe2000f8e00ff */
[----:B------:R-:W-:-:S04]  /*1380*/  UISETP.NE.AND UP0, UPT, UR46, 0x3, UPT ;  /* 0x000000032e00788c */ /* 0x000fc8000bf05270 */
[----:B------:R-:W-:Y:S02]  /*1390*/  SHF.L.U32 R0, R0, 0x1f, RZ ;  /* 0x0000001f00007819 */ /* 0x000fe400000006ff */
[----:B------:R-:W-:Y:S02]  /*13a0*/  PLOP3.LUT P0, PT, PT, PT, UP0, 0x80, 0x0 ;  /* 0x000000000000781c */ /* 0x000fe40003f0f008 */
[----:B------:R-:W1:Y:S02]  /*13b0*/  SYNCS.PHASECHK.TRANS64.TRYWAIT P1, [UR4+0x7250], R0 ;  /* 0x00725000ff0075a7 */ /* 0x000e640008020144 */
[----:B-1----:R-:W-:Y:S09]  /*13c0*/  @!P1 BRA `(.L_x_17) ;  /* 0x000000ac00589947 */ /* 0x002ff20003800000 */
.L_x_120:
[----:B------:R-:W-:Y:S05]  /*13d0*/  @!P0 BRA `(.L_x_18) ;  /* 0x0000000000048947 */ /* 0x000fea0003800000 */
[----:B------:R-:W-:Y:S01]  /*13e0*/  BPT.TRAP 0x1 ;  /* 0x000000040000795c */ /* 0x000fe20000300000 */
.L_x_18:
[----:B------:R-:W-:Y:S01]  /*13f0*/  ULEA UR11, UR51, UR47, 0x3 ;  /* 0x0000002f330b7291 */ /* 0x000fe2000f8e183f */
[----:B-1----:R-:W-:Y:S01]  /*1400*/  SHF.L.U32 R0, R23, 0x1f, RZ ;  /* 0x0000001f17007819 */ /* 0x002fe200000006ff */
[----:B------:R-:W-:Y:S01]  /*1410*/  UIADD3 UR10, UR47, 0x7290, URZ ;  /* 0x000072902f0a7890 */ /* 0x000fe2000fffe03f */
[----:B------:R-:W-:Y:S01]  /*1420*/  SHF.L.U32 R3, R98, 0x1f, RZ ;  /* 0x0000001f62037819 */ /* 0x000fe200000006ff */
[----:B------:R-:W-:Y:S02]  /*1430*/  ULEA UR4, UR43, 0xfffffff8, 0x3 ;  /* 0xfffffff82b047891 */ /* 0x000fe4000f8e183f */
[----:B------:R-:W-:Y:S02]  /*1440*/  ULEA UR8, UR43, UR10, 0x3 ;  /* 0x0000000a2b087291 */ /* 0x000fe4000f8e183f */
[----:B------:R-:W-:Y:S01]  /*1450*/  ULOP3.LUT UR9, UR4, 0x8, URZ, 0xc, !UPT ;  /* 0x0000000804097892 */ /* 0x000fe2000f8e0c3f */
[----:B------:R-:W1:Y:S02]  /*1460*/  SYNCS.PHASECHK.TRANS64.TRYWAIT P1, [UR11+0x7200], R0 ;  /* 0x00720000ff0075a7 */ /* 0x000e64000802014b */
[----:B-1----:R-:W-:Y:S09]  /*1470*/  @!P1 BRA `(.L_x_19) ;  /* 0x000000ac00449947 */ /* 0x002ff20003800000 */
.L_x_121:
[----:B------:R-:W2:Y:S02]  /*1480*/  SYNCS.PHASECHK.TRANS64.TRYWAIT P1, [UR8+-0x8], R3 ;  /* 0xfffff803ff0075a7 */ /* 0x000ea40008020148 */
[----:B--2---:R-:W-:Y:S05]  /*1490*/  @!P1 BRA `(.L_x_20) ;  /* 0x000000ac00549947 */ /* 0x004fea0003800000 */
.L_x_122:
[----:B------:R-:W-:Y:S01]  /*14a0*/  ULEA UR6, UR51, UR50, 0x8 ;  /* 0x0000003233067291 */ /* 0x000fe2000f8e403f */
[----:B------:R-:W-:Y:S01]  /*14b0*/  WARPGROUP.ARRIVE ;  /* 0x00000000000079c5 */ /* 0x000fe20000000000 */
[----:B------:R-:W-:Y:S01]  /*14c0*/  ULEA UR4, UR37, UR49, 0x7 ;  /* 0x0000003125047291 */ /* 0x000fe2000f8e383f */
[----:B-1----:R-:W-:Y:S01]  /*14d0*/  IMAD R3, R16, 0x40, R97 ;  /* 0x0000004010037824 */ /* 0x002fe200078e0261 */
[----:B------:R-:W-:Y:S01]  /*14e0*/  UMOV UR7, 0xc0000010 ;  /* 0xc000001000077882 */ /* 0x000fe20000000000 */
[----:B------:R-:W-:Y:S01]  /*14f0*/  UMOV UR5, 0xc0000010 ;  /* 0xc000001000057882 */ /* 0x000fe20000000000 */
[C---:B------:R-:W-:Y:S01]  /*1500*/  VIADD R0, R22.reuse, 0x8 ;  /* 0x0000000816007836 */ /* 0x040fe20000000000 */
[----:B------:R-:W-:Y:S01]  /*1510*/  P2R R10, PR, RZ, 0x1 ;  /* 0x00000001ff0a7803 */ /* 0x000fe20000000000 */
[C---:B------:R-:W-:Y:S02]  /*1520*/  VIADD R7, R3.reuse, 0x8 ;  /* 0x0000000803077836 */ /* 0x040fe40000000000 */
[C---:B------:R-:W-:Y:S01]  /*1530*/  VIADD R4, R22.reuse, 0x9 ;  /* 0x0000000916047836 */ /* 0x040fe20000000000 */
[----:B------:R-:W-:Y:S01]  /*1540*/  HGMMA.64x128x16.F32 R24, gdesc[UR4], RZ, !UPT, gsb0 ;  /* 0x01e00000041879f0 */ /* 0x000fe2000c0008ff */
[----:B------:R-:W-:Y:S01]  /*1550*/  ISETP.GE.AND P3, PT, R3, R0, PT ;  /* 0x000000000300720c */ /* 0x000fe20003f66270 */
[C---:B------:R-:W-:Y:S01]  /*1560*/  VIADD R6, R22.reuse, 0x11 ;  /* 0x0000001116067836 */ /* 0x040fe20000000000 */
[----:B------:R-:W-:Y:S01]  /*1570*/  IADD3 R0, R22, 0x10, RZ ;  /* 0x0000001016007810 */ /* 0x000fe20007ffe0ff */
[----:B------:R-:W-:Y:S01]  /*1580*/  ULDC UR6, c[0x0][0x604] ;  /* 0x0001810000067ab9 */ /* 0x000fe20000000800 */
[----:B------:R-:W-:-:S02]  /*1590*/  ISETP.GE.AND P1, PT, R7, R22, PT ;  /* 0x000000160700720c */ /* 0x000fc40003f26270 */
[----:B------:R-:W-:Y:S01]  /*15a0*/  ISETP.GE.AND P6, PT, R3, R0, PT ;  /* 0x000000000300720c */ /* 0x000fe20003fc6270 */
[C---:B------:R-:W-:Y:S01]  /*15b0*/  VIADD R0, R22.reuse, 0x18 ;  /* 0x0000001816007836 */ /* 0x040fe20000000000 */
[----:B------:R-:W-:Y:S02]  /*15c0*/  ISETP.GT.AND P2, PT, R7, R22, PT ;  /* 0x000000160700720c */ /* 0x000fe40003f44270 */
[C---:B------:R-:W-:Y:S01]  /*15d0*/  ISETP.GE.AND P4, PT, R3.reuse, R4, PT ;  /* 0x000000040300720c */ /* 0x040fe20003f86270 */
[----:B------:R-:W-:Y:S01]  /*15e0*/  VIADD R4, R22, 0x19 ;  /* 0x0000001916047836 */ /* 0x000fe20000000000 */
[C---:B------:R-:W-:Y:S01]  /*15f0*/  ISETP.GE.AND P5, PT, R3.reuse, R6, PT ;  /* 0x000000060300720c */ /* 0x040fe20003fa6270 */
[----:B------:R-:W-:Y:S02]  /*1600*/  WARPGROUP.DEPBAR.LE gsb0, 0x0 ;  /* 0x00008000000079c5 */ /* 0x000fe40000010000 */
[----:B------:R-:W-:Y:S02]  /*1610*/  FSEL R26, R26, -INF , P1 ;  /* 0xff8000001a1a7808 */ /* 0x000fe40000800000 */
[----:B------:R-:W-:-:S02]  /*1620*/  ISETP.GE.AND P1, PT, R3, R22, PT ;  /* 0x000000160300720c */ /* 0x000fc40003f26270 */
[----:B------:R-:W-:Y:S02]  /*1630*/  FSEL R28, R28, -INF , P3 ;  /* 0xff8000001c1c7808 */ /* 0x000fe40001800000 */
[----:B------:R-:W-:Y:S02]  /*1640*/  FSEL R24, R24, -INF , P1 ;  /* 0xff80000018187808 */ /* 0x000fe40000800000 */
[----:B------:R-:W-:Y:S02]  /*1650*/  FSEL R30, R30, -INF , P1 ;  /* 0xff8000001e1e7808 */ /* 0x000fe40000800000 */
[----:B------:R-:W-:Y:S01]  /*1660*/  ISETP.GE.AND P1, PT, R3, R0, PT ;  /* 0x000000000300720c */ /* 0x000fe20003f26270 */
[----:B------:R-:W-:Y:S01]  /*1670*/  VIADD R0, R22, 0x20 ;  /* 0x0000002016007836 */ /* 0x000fe20000000000 */
[----:B------:R-:W-:Y:S02]  /*1680*/  FSEL R34, R34, -INF , P3 ;  /* 0xff80000022227808 */ /* 0x000fe40001800000 */
[----:B------:R-:W-:-:S02]  /*1690*/  FSEL R27, R27, -INF , P2 ;  /* 0xff8000001b1b7808 */ /* 0x000fc40001000000 */
[C---:B------:R-:W-:Y:S02]  /*16a0*/  ISETP.GE.AND P3, PT, R3.reuse, R0, PT ;  /* 0x000000000300720c */ /* 0x040fe40003f66270 */
[----:B------:R-:W-:Y:S02]  /*16b0*/  IADD3 R0, R22, 0x28, RZ ;  /* 0x0000002816007810 */ /* 0x000fe40007ffe0ff */
[C---:B------:R-:W-:Y:S02]  /*16c0*/  ISETP.GT.AND P2, PT, R3.reuse, R22, PT ;  /* 0x000000160300720c */ /* 0x040fe40003f44270 */
[----:B------:R-:W-:Y:S02]  /*16d0*/  FSEL R32, R32, -INF , P6 ;  /* 0xff80000020207808 */ /* 0x000fe40003000000 */
[----:B------:R-:W-:Y:S02]  /*16e0*/  FSEL R38, R38, -INF , P6 ;  /* 0xff80000026267808 */ /* 0x000fe40003000000 */
[----:B------:R-:W-:Y:S01]  /*16f0*/  ISETP.GE.AND P6, PT, R3, R0, PT ;  /* 0x000000000300720c */ /* 0x000fe20003fc6270 */
[----:B------:R-:W-:Y:S01]  /*1700*/  VIADD R0, R22, 0x30 ;  /* 0x0000003016007836 */ /* 0x000fe20000000000 */
[----:B------:R-:W-:-:S02]  /*1710*/  FSEL R25, R25, -INF , P2 ;  /* 0xff80000019197808 */ /* 0x000fc40001000000 */
[----:B------:R-:W-:Y:S02]  /*1720*/  FSEL R31, R31, -INF , P2 ;  /* 0xff8000001f1f7808 */ /* 0x000fe40001000000 */
[C---:B------:R-:W-:Y:S01]  /*1730*/  ISETP.GE.AND P2, PT, R3.reuse, R4, PT ;  /* 0x000000040300720c */ /* 0x040fe20003f46270 */
[----:B------:R-:W-:Y:S01]  /*1740*/  VIADD R4, R22, 0x21 ;  /* 0x0000002116047836 */ /* 0x000fe20000000000 */
[----:B------:R-:W-:Y:S02]  /*1750*/  FSEL R36, R36, -INF , P1 ;  /* 0xff80000024247808 */ /* 0x000fe40000800000 */
[----:B------:R-:W-:Y:S02]  /*1760*/  FSEL R42, R42, -INF , P1 ;  /* 0xff8000002a2a7808 */ /* 0x000fe40000800000 */
[----:B------:R-:W-:Y:S01]  /*1770*/  ISETP.GE.AND P1, PT, R3, R0, PT ;  /* 0x000000000300720c */ /* 0x000fe20003f26270 */
[----:B------:R-:W-:Y:S01]  /*1780*/  VIADD R0, R22, 0x31 ;  /* 0x0000003116007836 */ /* 0x000fe20000000000 */
[----:B------:R-:W-:-:S02]  /*1790*/  FSEL R29, R29, -INF , P4 ;  /* 0xff8000001d1d7808 */ /* 0x000fc40002000000 */
[----:B------:R-:W-:Y:S02]  /*17a0*/  FSEL R35, R35, -INF , P4 ;  /* 0xff80000023237808 */ /* 0x000fe40002000000 */
[----:B------:R-:W-:Y:S01]  /*17b0*/  ISETP.GE.AND P4, PT, R3, R4, PT ;  /* 0x000000040300720c */ /* 0x000fe20003f86270 */
[----:B------:R-:W-:Y:S01]  /*17c0*/  VIADD R4, R22, 0x29 ;  /* 0x0000002916047836 */ /* 0x000fe20000000000 */
[----:B------:R-:W-:Y:S02]  /*17d0*/  FSEL R37, R37, -INF , P2 ;  /* 0xff80000025257808 */ /* 0x000fe40001000000 */
[----:B------:R-:W-:Y:S02]  /*17e0*/  FSEL R43, R43, -INF , P2 ;  /* 0xff8000002b2b7808 */ /* 0x000fe40001000000 */
[----:B------:R-:W-:Y:S02]  /*17f0*/  FMNMX R7, R24, R25, !PT ;  /* 0x0000001918077209 */ /* 0x000fe40007800000 */
[----:B------:R-:W-:Y:S01]  /*1800*/  ISETP.GE.AND P2, PT, R3, R0, PT ;  /* 0x000000000300720c */ /* 0x000fe20003f46270 */
[----:B------:R-:W-:Y:S01]  /*1810*/  VIADD R0, R22, 0x38 ;  /* 0x0000003816007836 */ /* 0x000fe20000000000 */
[----:B------:R-:W-:-:S02]  /*1820*/  FSEL R33, R33, -INF , P5 ;  /* 0xff80000021217808 */ /* 0x000fc40002800000 */
[----:B------:R-:W-:Y:S02]  /*1830*/  FSEL R39, R39, -INF , P5 ;  /* 0xff80000027277808 */ /* 0x000fe40002800000 */
[C---:B------:R-:W-:Y:S02]  /*1840*/  ISETP.GE.AND P5, PT, R3.reuse, R4, PT ;  /* 0x000000040300720c */ /* 0x040fe40003fa6270 */
[----:B------:R-:W-:Y:S02]  /*1850*/  FMNMX R4, R28, R7, !PT ;  /* 0x000000071c047209 */ /* 0x000fe40007800000 */
[----:B------:R-:W-:Y:S02]  /*1860*/  FSEL R40, R40, -INF , P3 ;  /* 0xff80000028287808 */ /* 0x000fe40001800000 */
[----:B------:R-:W-:Y:S02]  /*1870*/  FSEL R46, R46, -INF , P3 ;  /* 0xff8000002e2e7808 */ /* 0x000fe40001800000 */
[----:B------:R-:W-:Y:S01]  /*1880*/  ISETP.GE.AND P3, PT, R3, R0, PT ;  /* 0x000000000300720c */ /* 0x000fe20003f66270 */
[----:B------:R-:W-:Y:S01]  /*1890*/  VIADD R0, R22, 0x39 ;  /* 0x0000003916007836 */ /* 0x000fe20000000000 */
[----:B------:R-:W-:-:S02]  /*18a0*/  FMNMX R7, R29, R4, !PT ;  /* 0x000000041d077209 */ /* 0x000fc40007800000 */
[----:B------:R-:W-:Y:S02]  /*18b0*/  FSEL R41, R41, -INF , P4 ;  /* 0xff80000029297808 */ /* 0x000fe40002000000 */
[----:B------:R-:W-:Y:S02]  /*18c0*/  FSEL R47, R47, -INF , P4 ;  /* 0xff8000002f2f7808 */ /* 0x000fe40002000000 */
[----:B------:R-:W-:Y:S02]  /*18d0*/  FMNMX R4, R32, R7, !PT ;  /* 0x0000000720047209 */ /* 0x000fe40007800000 */
[----:B------:R-:W-:Y:S01]  /*18e0*/  ISETP.GE.AND P4, PT, R3, R0, PT ;  /* 0x000000000300720c */ /* 0x000fe20003f86270 */
[----:B------:R-:W-:Y:S01]  /*18f0*/  VIADD R0, R22, 0x40 ;  /* 0x0000004016007836 */ /* 0x000fe20000000000 */
[----:B------:R-:W-:Y:S02]  /*1900*/  FMNMX R7, R33, R4, !PT ;  /* 0x0000000421077209 */ /* 0x000fe40007800000 */
[----:B------:R-:W-:-:S02]  /*1910*/  FSEL R44, R44, -INF , P6 ;  /* 0xff8000002c2c7808 */ /* 0x000fc40003000000 */
[----:B------:R-:W-:Y:S02]  /*1920*/  FSEL R50, R50, -INF , P6 ;  /* 0xff80000032327808 */ /* 0x000fe40003000000 */
[----:B------:R-:W-:Y:S02]  /*1930*/  ISETP.GE.AND P6, PT, R3, R0, PT ;  /* 0x000000000300720c */ /* 0x000fe40003fc6270 */
[----:B------:R-:W-:Y:S02]  /*1940*/  IADD3 R0, R22, 0x41, RZ ;  /* 0x0000004116007810 */ /* 0x000fe40007ffe0ff */
[----:B------:R-:W-:Y:S02]  /*1950*/  FMNMX R4, R36, R7, !PT ;  /* 0x0000000724047209 */ /* 0x000fe40007800000 */
[----:B------:R-:W-:Y:S02]  /*1960*/  FSEL R45, R45, -INF , P5 ;  /* 0xff8000002d2d7808 */ /* 0x000fe40002800000 */
[----:B------:R-:W-:-:S02]  /*1970*/  FSEL R51, R51, -INF , P5 ;  /* 0xff80000033337808 */ /* 0x000fc40002800000 */
[----:B------:R-:W-:Y:S01]  /*1980*/  ISETP.GE.AND P5, PT, R3, R0, PT ;  /* 0x000000000300720c */ /* 0x000fe20003fa6270 */
[----:B------:R-:W-:Y:S01]  /*1990*/  VIADD R0, R22, 0x48 ;  /* 0x0000004816007836 */ /* 0x000fe20000000000 */
[----:B------:R-:W-:Y:S02]  /*19a0*/  FMNMX R7, R37, R4, !PT ;  /* 0x0000000425077209 */ /* 0x000fe40007800000 */
[----:B------:R-:W-:Y:S02]  /*19b0*/  FSEL R48, R48, -INF , P1 ;  /* 0xff80000030307808 */ /* 0x000fe40000800000 */
[----:B------:R-:W-:Y:S02]  /*19c0*/  FMNMX R4, R40, R7, !PT ;  /* 0x0000000728047209 */ /* 0x000fe40007800000 */
[----:B------:R-:W-:Y:S02]  /*19d0*/  FSEL R54, R54, -INF , P1 ;  /* 0xff80000036367808 */ /* 0x000fe40000800000 */
[----:B------:R-:W-:Y:S01]  /*19e0*/  ISETP.GE.AND P1, PT, R3, R0, PT ;  /* 0x000000000300720c */ /* 0x000fe20003f26270 */
[----:B------:R-:W-:Y:S01]  /*19f0*/  VIADD R0, R22, 0x49 ;  /* 0x0000004916007836 */ /* 0x000fe20000000000 */
[----:B------:R-:W-:-:S02]  /*1a00*/  FMNMX R7, R41, R4, !PT ;  /* 0x0000000429077209 */ /* 0x000fc40007800000 */
[----:B------:R-:W-:Y:S02]  /*1a10*/  FSEL R49, R49, -INF , P2 ;  /* 0xff80000031317808 */ /* 0x000fe40001000000 */
[----:B------:R-:W-:Y:S02]  /*1a20*/  FSEL R55, R55, -INF , P2 ;  /* 0xff80000037377808 */ /* 0x000fe40001000000 */
[----:B------:R-:W-:Y:S01]  /*1a30*/  ISETP.GE.AND P2, PT, R3, R0, PT ;  /* 0x000000000300720c */ /* 0x000fe20003f46270 */
[----:B------:R-:W-:Y:S01]  /*1a40*/  VIADD R0, R22, 0x50 ;  /* 0x0000005016007836 */ /* 0x000fe20000000000 */
[----:B------:R-:W-:Y:S02]  /*1a50*/  FMNMX R4, R44, R7, !PT ;  /* 0x000000072c047209 */ /* 0x000fe40007800000 */
[----:B------:R-:W-:Y:S02]  /*1a60*/  FSEL R52, R52, -INF , P3 ;  /* 0xff80000034347808 */ /* 0x000fe40001800000 */
[----:B------:R-:W-:-:S02]  /*1a70*/  FMNMX R7, R45, R4, !PT ;  /* 0x000000042d077209 */ /* 0x000fc40007800000 */
[----:B------:R-:W-:Y:S02]  /*1a80*/  FSEL R58, R58, -INF , P3 ;  /* 0xff8000003a3a7808 */ /* 0x000fe40001800000 */
[----:B------:R-:W-:Y:S01]  /*1a90*/  ISETP.GE.AND P3, PT, R3, R0, PT ;  /* 0x000000000300720c */ /* 0x000fe20003f66270 */
[----:B------:R-:W-:Y:S01]  /*1aa0*/  VIADD R0, R22, 0x51 ;  /* 0x0000005116007836 */ /* 0x000fe20000000000 */
[----:B------:R-:W-:Y:S02]  /*1ab0*/  FMNMX R4, R48, R7, !PT ;  /* 0x0000000730047209 */ /* 0x000fe40007800000 */
[----:B------:R-:W-:Y:S02]  /*1ac0*/  FSEL R53, R53, -INF , P4 ;  /* 0xff80000035357808 */ /* 0x000fe40002000000 */
[----:B------:R-:W-:Y:S02]  /*1ad0*/  FSEL R59, R59, -INF , P4 ;  /* 0xff8000003b3b7808 */ /* 0x000fe40002000000 */
[----:B------:R-:W-:Y:S01]  /*1ae0*/  ISETP.GE.AND P4, PT, R3, R0, PT ;  /* 0x000000000300720c */ /* 0x000fe20003f86270 */
[----:B------:R-:W-:Y:S01]  /*1af0*/  VIADD R0, R22, 0x58 ;  /* 0x0000005816007836 */ /* 0x000fe20000000000 */
[----:B------:R-:W-:-:S02]  /*1b00*/  FMNMX R7, R49, R4, !PT ;  /* 0x0000000431077209 */ /* 0x000fc40007800000 */
[----:B------:R-:W-:Y:S02]  /*1b10*/  FSEL R56, R56, -INF , P6 ;  /* 0xff80000038387808 */ /* 0x000fe40003000000 */
[----:B------:R-:W-:Y:S02]  /*1b20*/  FMNMX R4, R52, R7, !PT ;  /* 0x0000000734047209 */ /* 0x000fe40007800000 */
[----:B------:R-:W-:Y:S02]  /*1b30*/  FSEL R62, R62, -INF , P6 ;  /* 0xff8000003e3e7808 */ /* 0x000fe40003000000 */
[----:B------:R-:W-:Y:S01]  /*1b40*/  ISETP.GE.AND P6, PT, R3, R0, PT ;  /* 0x000000000300720c */ /* 0x000fe20003fc6270 */
[----:B------:R-:W-:Y:S01]  /*1b50*/  VIADD R0, R22, 0x59 ;  /* 0x0000005916007836 */ /* 0x000fe20000000000 */
[----:B------:R-:W-:Y:S02]  /*1b60*/  FMNMX R7, R53, R4, !PT ;  /* 0x0000000435077209 */ /* 0x000fe40007800000 */
[----:B------:R-:W-:-:S02]  /*1b70*/  FSEL R57, R57, -INF , P5 ;  /* 0xff80000039397808 */ /* 0x000fc40002800000 */
[----:B------:R-:W-:Y:S02]  /*1b80*/  ISETP.GE.AND P0, PT, R3, R0, PT ;  /* 0x000000000300720c */ /* 0x000fe40003f06270 */
[----:B------:R-:W-:Y:S02]  /*1b90*/  FMNMX R4, R56, R7, !PT ;  /* 0x0000000738047209 */ /* 0x000fe40007800000 */
[----:B------:R-:W-:Y:S02]  /*1ba0*/  IADD3 R0, R22, 0x60, RZ ;  /* 0x0000006016007810 */ /* 0x000fe40007ffe0ff */
[----:B------:R-:W-:Y:S02]  /*1bb0*/  FSEL R60, R60, -INF , P1 ;  /* 0xff8000003c3c7808 */ /* 0x000fe40000800000 */
[----:B------:R-:W-:Y:S02]  /*1bc0*/  FSEL R66, R66, -INF , P1 ;  /* 0xff80000042427808 */ /* 0x000fe40000800000 */
[----:B------:R-:W-:-:S02]  /*1bd0*/  FMNMX R7, R57, R4, !PT ;  /* 0x0000000439077209 */ /* 0x000fc40007800000 */
[----:B------:R-:W-:Y:S01]  /*1be0*/  ISETP.GE.AND P1, PT, R3, R0, PT ;  /* 0x000000000300720c */ /* 0x000fe20003f26270 */
[----:B------:R-:W-:Y:S01]  /*1bf0*/  VIADD R0, R22, 0x61 ;  /* 0x0000006116007836 */ /* 0x000fe20000000000 */
[----:B------:R-:W-:Y:S02]  /*1c00*/  FSEL R61, R61, -INF , P2 ;  /* 0xff8000003d3d7808 */ /* 0x000fe40001000000 */
[----:B------:R-:W-:Y:S02]  /*1c10*/  FMNMX R4, R60, R7, !PT ;  /* 0x000000073c047209 */ /* 0x000fe40007800000 */
[----:B------:R-:W-:Y:S02]  /*1c20*/  FSEL R67, R67, -INF , P2 ;  /* 0xff80000043437808 */ /* 0x000fe40001000000 */
[----:B------:R-:W-:Y:S01]  /*1c30*/  ISETP.GE.AND P2, PT, R3, R0, PT ;  /* 0x000000000300720c */ /* 0x000fe20003f46270 */
[----:B------:R-:W-:Y:S01]  /*1c40*/  VIADD R0, R22, 0x68 ;  /* 0x0000006816007836 */ /* 0x000fe20000000000 */
[----:B------:R-:W-:-:S02]  /*1c50*/  FSEL R64, R64, -INF , P3 ;  /* 0xff80000040407808 */ /* 0x000fc40001800000 */
[----:B------:R-:W-:Y:S02]  /*1c60*/  FMNMX R7, R61, R4, !PT ;  /* 0x000000043d077209 */ /* 0x000fe40007800000 */
[----:B------:R-:W-:Y:S02]  /*1c70*/  FSEL R70, R70, -INF , P3 ;  /* 0xff80000046467808 */ /* 0x000fe40001800000 */
[----:B------:R-:W-:Y:S02]  /*1c80*/  FSEL R65, R65, -INF , P4 ;  /* 0xff80000041417808 */ /* 0x000fe40002000000 */
[----:B------:R-:W-:Y:S02]  /*1c90*/  FMNMX R4, R64, R7, !PT ;  /* 0x0000000740047209 */ /* 0x000fe40007800000 */
[----:B------:R-:W-:Y:S01]  /*1ca0*/  ISETP.GE.AND P3, PT, R3, R0, PT ;  /* 0x000000000300720c */ /* 0x000fe20003f66270 */
[----:B------:R-:W-:Y:S01]  /*1cb0*/  VIADD R0, R22, 0x78 ;  /* 0x0000007816007836 */ /* 0x000fe20000000000 */
[----:B------:R-:W-:-:S02]  /*1cc0*/  FSEL R68, R68, -INF , P6 ;  /* 0xff80000044447808 */ /* 0x000fc40003000000 */
[----:B------:R-:W-:Y:S02]  /*1cd0*/  FMNMX R7, R65, R4, !PT ;  /* 0x0000000441077209 */ /* 0x000fe40007800000 */
[----:B------:R-:W-:Y:S02]  /*1ce0*/  FSEL R71, R71, -INF , P4 ;  /* 0xff80000047477808 */ /* 0x000fe40002000000 */
[----:B------:R-:W-:Y:S01]  /*1cf0*/  ISETP.GE.AND P4, PT, R3, R0, PT ;  /* 0x000000000300720c */ /* 0x000fe20003f86270 */
[----:B------:R-:W-:Y:S01]  /*1d00*/  VIADD R0, R22, 0x79 ;  /* 0x0000007916007836 */ /* 0x000fe20000000000 */
[----:B------:R-:W-:Y:S02]  /*1d10*/  FSEL R69, R69, -INF , P0 ;  /* 0xff80000045457808 */ /* 0x000fe40000000000 */
[----:B------:R-:W-:Y:S02]  /*1d20*/  FMNMX R4, R68, R7, !PT ;  /* 0x0000000744047209 */ /* 0x000fe40007800000 */
[----:B------:R-:W-:-:S02]  /*1d30*/  FSEL R84, R84, -INF , P4 ;  /* 0xff80000054547808 */ /* 0x000fc40002000000 */
[----:B------:R-:W-:Y:S02]  /*1d40*/  FSEL R72, R72, -INF , P1 ;  /* 0xff80000048487808 */ /* 0x000fe40000800000 */
[----:B------:R-:W-:Y:S02]  /*1d50*/  FMNMX R7, R69, R4, !PT ;  /* 0x0000000445077209 */ /* 0x000fe40007800000 */
[----:B------:R-:W-:Y:S01]  /*1d60*/  ISETP.GE.AND P4, PT, R3, R0, PT ;  /* 0x000000000300720c */ /* 0x000fe20003f86270 */
[----:B------:R-:W-:Y:S01]  /*1d70*/  VIADD R0, R22, 0x69 ;  /* 0x0000006916007836 */ /* 0x000fe20000000000 */
[----:B------:R-:W-:Y:S02]  /*1d80*/  FSEL R73, R73, -INF , P2 ;  /* 0xff80000049497808 */ /* 0x000fe40001000000 */
[----:B------:R-:W-:Y:S02]  /*1d90*/  FMNMX R4, R72, R7, !PT ;  /* 0x0000000748047209 */ /* 0x000fe40007800000 */
[----:B------:R-:W-:-:S02]  /*1da0*/  FSEL R85, R85, -INF , P4 ;  /* 0xff80000055557808 */ /* 0x000fc40002000000 */
[----:B------:R-:W-:Y:S01]  /*1db0*/  ISETP.GE.AND P4, PT, R3, R0, PT ;  /* 0x000000000300720c */ /* 0x000fe20003f86270 */
[----:B------:R-:W-:Y:S01]  /*1dc0*/  VIADD R0, R22, 0x70 ;  /* 0x0000007016007836 */ /* 0x000fe20000000000 */
[----:B------:R-:W-:Y:S02]  /*1dd0*/  P2R R6, PR, RZ, 0x40 ;  /* 0x00000040ff067803 */ /* 0x000fe40000000000 */
[----:B------:R-:W-:Y:S02]  /*1de0*/  FSEL R76, R76, -INF , P3 ;  /* 0xff8000004c4c7808 */ /* 0x000fe40001800000 */
[----:B------:R-:W-:Y:S02]  /*1df0*/  FMNMX R7, R73, R4, !PT ;  /* 0x0000000449077209 */ /* 0x000fe40007800000 */
[----:B------:R-:W-:Y:S02]  /*1e00*/  P2R R9, PR, RZ, 0x1 ;  /* 0x00000001ff097803 */ /* 0x000fe40000000000 */
[----:B------:R-:W-:-:S02]  /*1e10*/  FSEL R63, R63, -INF , P5 ;  /* 0xff8000003f3f7808 */ /* 0x000fc40002800000 */
[----:B------:R-:W-:Y:S02]  /*1e20*/  ISETP.NE.AND P0, PT, R6, RZ, PT ;  /* 0x000000ff0600720c */ /* 0x000fe40003f05270 */
[----:B------:R-:W-:Y:S02]  /*1e30*/  IADD3 R4, R22, 0x71, RZ ;  /* 0x0000007116047810 */ /* 0x000fe40007ffe0ff */
[----:B------:R-:W-:Y:S02]  /*1e40*/  FSEL R77, R77, -INF , P4 ;  /* 0xff8000004d4d7808 */ /* 0x000fe40002000000 */
[----:B------:R-:W-:Y:S02]  /*1e50*/  FMNMX R6, R76, R7, !PT ;  /* 0x000000074c067209 */ /* 0x000fe40007800000 */
[----:B------:R-:W-:Y:S02]  /*1e60*/  ISETP.GE.AND P5, PT, R3, R0, PT ;  /* 0x000000000300720c */ /* 0x000fe40003fa6270 */
[----:B------:R-:W-:-:S02]  /*1e70*/  FMNMX R7, R77, R6, !PT ;  /* 0x000000064d077209 */ /* 0x000fc40007800000 */
[----:B------:R-:W-:Y:S02]  /*1e80*/  FSEL R80, R80, -INF , P5 ;  /* 0xff80000050507808 */ /* 0x000fe40002800000 */
[----:B------:R-:W-:Y:S02]  /*1e90*/  ISETP.GE.AND P6, PT, R3, R4, PT ;  /* 0x000000040300720c */ /* 0x000fe40003fc6270 */
[----:B------:R-:W-:Y:S02]  /*1ea0*/  FMNMX R0, R80, R7, !PT ;  /* 0x0000000750007209 */ /* 0x000fe40007800000 */
[----:B------:R-:W-:Y:S02]  /*1eb0*/  FSEL R81, R81, -INF , P6 ;  /* 0xff80000051517808 */ /* 0x000fe40003000000 */
[----:B------:R-:W-:Y:S02]  /*1ec0*/  P2R R8, PR, RZ, 0x1 ;  /* 0x00000001ff087803 */ /* 0x000fe40000000000 */
[----:B------:R-:W-:-:S02]  /*1ed0*/  FMNMX R3, R81, R0, !PT ;  /* 0x0000000051037209 */ /* 0x000fc40007800000 */
[----:B------:R-:W-:Y:S02]  /*1ee0*/  FSEL R78, R78, -INF , P1 ;  /* 0xff8000004e4e7808 */ /* 0x000fe40000800000 */
[----:B------:R-:W-:Y:S02]  /*1ef0*/  FMNMX R0, R84, R3, !PT ;  /* 0x0000000354007209 */ /* 0x000fe40007800000 */
[----:B------:R-:W-:Y:S02]  /*1f00*/  FSEL R82, R82, -INF , P3 ;  /* 0xff80000052527808 */ /* 0x000fe40001800000 */
[----:B------:R-:W-:Y:S02]  /*1f10*/  FMNMX R0, R85, R0, !PT ;  /* 0x0000000055007209 */ /* 0x000fe40007800000 */
[----:B------:R-:W-:Y:S02]  /*1f20*/  FSEL R83, R83, -INF , P4 ;  /* 0xff80000053537808 */ /* 0x000fe40002000000 */
[----:B------:R-:W-:Y:S01]  /*1f30*/  FSEL R87, R87, -INF , P6 ;  /* 0xff80000057577808 */ /* 0x000fe20003000000 */
[----:B------:R-:W1:Y:S01]  /*1f40*/  SHFL.BFLY PT, R3, R0, 0x1, 0x1f ;  /* 0x0c201f0000037f89 */ /* 0x000e6200000e0000 */
[----:B------:R-:W-:-:S02]  /*1f50*/  FSEL R79, R79, -INF , P2 ;  /* 0xff8000004f4f7808 */ /* 0x000fc40001000000 */
[----:B------:R-:W-:Y:S02]  /*1f60*/  FSEL R86, R86, -INF , P5 ;  /* 0xff80000056567808 */ /* 0x000fe40002800000 */
[----:B-1----:R-:W-:-:S05]  /*1f70*/  FMNMX R3, R0, R3, !PT ;  /* 0x0000000300037209 */ /* 0x002fca0007800000 */
[----:B------:R-:W1:Y:S02]  /*1f80*/  SHFL.BFLY PT, R4, R3, 0x2, 0x1f ;  /* 0x0c401f0003047f89 */ /* 0x000e6400000e0000 */
[----:B-1----:R-:W-:Y:S02]  /*1f90*/  FMNMX R4, R3, R4, !PT ;  /* 0x0000000403047209 */ /* 0x002fe40007800000 */
[----:B------:R-:W-:Y:S02]  /*1fa0*/  FMNMX R3, R26, R27, !PT ;  /* 0x0000001b1a037209 */ /* 0x000fe40007800000 */
[----:B------:R-:W-:Y:S02]  /*1fb0*/  FSETP.NEU.AND P0, PT, R4, -INF , PT ;  /* 0xff8000000400780b */ /* 0x000fe40003f0d000 */
[----:B------:R-:W-:Y:S02]  /*1fc0*/  FMNMX R0, R30, R3, !PT ;  /* 0x000000031e007209 */ /* 0x000fe40007800000 */
[----:B------:R-:W-:-:S02]  /*1fd0*/  FSEL R6, R4, RZ, P0 ;  /* 0x000000ff04067208 */ /* 0x000fc40000000000 */
[----:B------:R-:W-:Y:S02]  /*1fe0*/  ISETP.NE.AND P0, PT, R8, RZ, PT ;  /* 0x000000ff0800720c */ /* 0x000fe40003f05270 */
[----:B------:R-:W-:Y:S01]  /*1ff0*/  FMNMX R3, R31, R0, !PT ;  /* 0x000000001f037209 */ /* 0x000fe20007800000 */
[----:B------:R-:W-:Y:S01]  /*2000*/  FMUL R88, R6, UR6 ;  /* 0x0000000606587c20 */ /* 0x000fe20008400000 */
[----:B------:R-:W-:Y:S02]  /*2010*/  FSEL R74, R74, -INF , P0 ;  /* 0xff8000004a4a7808 */ /* 0x000fe40000000000 */
[----:B------:R-:W-:Y:S01]  /*2020*/  ISETP.NE.AND P0, PT, R9, RZ, PT ;  /* 0x000000ff0900720c */ /* 0x000fe20003f05270 */
[--C-:B------:R-:W-:Y:S01]  /*2030*/  FFMA R24, R24, UR6, -R88.reuse ;  /* 0x0000000618187c23 */ /* 0x100fe20008000858 */
[--C-:B------:R-:W-:Y:S01]  /*2040*/  FFMA R8, R28, UR6, -R88.reuse ;  /* 0x000000061c087c23 */ /* 0x100fe20008000858 */
[----:B------:R-:W-:Y:S01]  /*2050*/  FMNMX R0, R34, R3, !PT ;  /* 0x0000000322007209 */ /* 0x000fe20007800000 */
[--C-:B------:R-:W-:Y:S01]  /*2060*/  FFMA R9, R29, UR6, -R88.reuse ;  /* 0x000000061d097c23 */ /* 0x100fe20008000858 */
[----:B------:R-:W-:Y:S01]  /*2070*/  FSEL R75, R75, -INF , P0 ;  /* 0xff8000004b4b7808 */ /* 0x000fe20000000000 */
[--C-:B------:R-:W-:Y:S01]  /*2080*/  FFMA R11, R33, UR6, -R88.reuse ;  /* 0x00000006210b7c23 */ /* 0x100fe20008000858 */
[----:B------:R-:W-:Y:S01]  /*2090*/  FSETP.GEU.AND P1, PT, R24, -126, PT ;  /* 0xc2fc00001800780b */ /* 0x000fe20003f2e000 */
[--C-:B------:R-:W-:Y:S01]  /*20a0*/  FFMA R7, R25, UR6, -R88.reuse ;  /* 0x0000000619077c23 */ /* 0x100fe20008000858 */
[----:B------:R-:W-:Y:S01]  /*20b0*/  ISETP.NE.AND P0, PT, R10, RZ, PT ;  /* 0x000000ff0a00720c */ /* 0x000fe20003f05270 */
[--C-:B------:R-:W-:Y:S01]  /*20c0*/  FFMA R10, R36, UR6, -R88.reuse ;  /* 0x00000006240a7c23 */ /* 0x100fe20008000858 */
[----:B------:R-:W-:Y:S01]  /*20d0*/  FMNMX R3, R35, R0, !PT ;  /* 0x0000000023037209 */ /* 0x000fe20007800000 */
[--C-:B------:R-:W-:Y:S01]  /*20e0*/  FFMA R28, R32, UR6, -R88.reuse ;  /* 0x00000006201c7c23 */ /* 0x100fe20008000858 */
[----:B------:R-:W-:Y:S01]  /*20f0*/  FSETP.GEU.AND P3, PT, R8, -126, PT ;  /* 0xc2fc00000800780b */ /* 0x000fe20003f6e000 */
[--C-:B------:R-:W-:Y:S01]  /*2100*/  FFMA R32, R40, UR6, -R88.reuse ;  /* 0x0000000628207c23 */ /* 0x100fe20008000858 */
[----:B------:R-:W-:Y:S01]  /*2110*/  FMNMX R0, R38, R3, !PT ;  /* 0x0000000326007209 */ /* 0x000fe20007800000 */
[--C-:B------:R-:W-:Y:S01]  /*2120*/  FFMA R36, R48, UR6, -R88.reuse ;  /* 0x0000000630247c23 */ /* 0x100fe20008000858 */
[----:B------:R-:W-:Y:S01]  /*2130*/  FSETP.GEU.AND P4, PT, R9, -126, PT ;  /* 0xc2fc00000900780b */ /* 0x000fe20003f8e000 */
[--C-:B------:R-:W-:Y:S01]  /*2140*/  FFMA R15, R41, UR6, -R88.reuse ;  /* 0x00000006290f7c23 */ /* 0x100fe20008000858 */
[----:B------:R-:W-:Y:S01]  /*2150*/  FMNMX R3, R39, R0, !PT ;  /* 0x0000000027037209 */ /* 0x000fe20007800000 */
[----:B------:R-:W-:Y:S01]  /*2160*/  @!P1 FMUL R24, R24, 0.5 ;  /* 0x3f00000018189820 */ /* 0x000fe20000400000 */
[----:B------:R-:W-:Y:S01]  /*2170*/  FSETP.GEU.AND P6, PT, R11, -126, PT ;  /* 0xc2fc00000b00780b */ /* 0x000fe20003fce000 */
[--C-:B------:R-:W-:Y:S01]  /*2180*/  FFMA R21, R45, UR6, -R88.reuse ;  /* 0x000000062d157c23 */ /* 0x100fe20008000858 */
[----:B------:R-:W-:Y:S01]  /*2190*/  FMNMX R0, R42, R3, !PT ;  /* 0x000000032a007209 */ /* 0x000fe20007800000 */
[--C-:B------:R-:W-:Y:S01]  /*21a0*/  FFMA R13, R37, UR6, -R88.reuse ;  /* 0x00000006250d7c23 */ /* 0x100fe20008000858 */
[----:B------:R-:W-:Y:S01]  /*21b0*/  FSETP.GEU.AND P2, PT, R7, -126, PT ;  /* 0xc2fc00000700780b */ /* 0x000fe20003f4e000 */
[----:B------:R-:W1:Y:S01]  /*21c0*/  MUFU.EX2 R24, R24 ;  /* 0x0000001800187308 */ /* 0x000e620000000800 */
[----:B------:R-:W-:Y:S01]  /*21d0*/  @!P3 FMUL R8, R8, 0.5 ;  /* 0x3f0000000808b820 */ /* 0x000fe20000400000 */
[----:B------:R-:W-:Y:S01]  /*21e0*/  FMNMX R3, R43, R0, !PT ;  /* 0x000000002b037209 */ /* 0x000fe20007800000 */
[--C-:B------:R-:W-:Y:S01]  /*21f0*/  FFMA R14, R52, UR6, -R88.reuse ;  /* 0x00000006340e7c23 */ /* 0x100fe20008000858 */
[----:B------:R-:W-:Y:S01]  /*2200*/  @!P4 FMUL R9, R9, 0.5 ;  /* 0x3f0000000909c820 */ /* 0x000fe20000400000 */
[----:B------:R-:W-:Y:S01]  /*2210*/  FSETP.GEU.AND P5, PT, R28, -126, PT ;  /* 0xc2fc00001c00780b */ /* 0x000fe20003fae000 */
[--C-:B------:R-:W-:Y:S01]  /*2220*/  FFMA R12, R44, UR6, -R88.reuse ;  /* 0x000000062c0c7c23 */ /* 0x100fe20008000858 */
[----:B------:R-:W-:Y:S01]  /*2230*/  FMNMX R0, R46, R3, !PT ;  /* 0x000000032e007209 */ /* 0x000fe20007800000 */
[----:B------:R-:W2:Y:S01]  /*2240*/  MUFU.EX2 R8, R8 ;  /* 0x0000000800087308 */ /* 0x000ea20000000800 */
[----:B------:R-:W-:Y:S01]  /*2250*/  @!P6 FMUL R11, R11, 0.5 ;  /* 0x3f0000000b0be820 */ /* 0x000fe20000400000 */
[--C-:B------:R-:W-:Y:S01]  /*2260*/  FFMA R37, R60, UR6, -R88.reuse ;  /* 0x000000063c257c23 */ /* 0x100fe20008000858 */
[----:B------:R-:W-:Y:S01]  /*2270*/  FMNMX R3, R47, R0, !PT ;  /* 0x000000002f037209 */ /* 0x000fe20007800000 */
[----:B------:R-:W-:Y:S01]  /*2280*/  @!P2 FMUL R7, R7, 0.5 ;  /* 0x3f0000000707a820 */ /* 0x000fe20000400000 */
[--C-:B------:R-:W-:Y:S01]  /*2290*/  FFMA R29, R53, UR6, -R88.reuse ;  /* 0x00000006351d7c23 */ /* 0x100fe20008000858 */
[--C-:B------:R-:W-:Y:S01]  /*22a0*/  FFMA R40, R57, UR6, -R88.reuse ;  /* 0x0000000639287c23 */ /* 0x100fe20008000858 */
[----:B------:R-:W-:Y:S01]  /*22b0*/  FMNMX R0, R50, R3, !PT ;  /* 0x0000000332007209 */ /* 0x000fe20007800000 */
[----:B------:R-:W3:Y:S01]  /*22c0*/  MUFU.EX2 R9, R9 ;  /* 0x0000000900097308 */ /* 0x000ee20000000800 */
[----:B-1----:R-:W-:Y:S01]  /*22d0*/  @!P1 FMUL R24, R24, R24 ;  /* 0x0000001818189220 */ /* 0x002fe20000400000 */
[----:B------:R-:W-:Y:S01]  /*22e0*/  FSETP.GEU.AND P1, PT, R10, -126, PT ;  /* 0xc2fc00000a00780b */ /* 0x000fe20003f2e000 */
[----:B------:R-:W-:Y:S01]  /*22f0*/  @!P5 FMUL R28, R28, 0.5 ;  /* 0x3f0000001c1cd820 */ /* 0x000fe20000400000 */
[----:B------:R-:W-:Y:S01]  /*2300*/  FMNMX R3, R51, R0, !PT ;  /* 0x0000000033037209 */ /* 0x000fe20007800000 */
[--C-:B------:R-:W-:Y:S01]  /*2310*/  FFMA R25, R49, UR6, -R88.reuse ;  /* 0x0000000631197c23 */ /* 0x100fe20008000858 */
[--C-:B------:R-:W-:Y:S01]  /*2320*/  FFMA R41, R64, UR6, -R88.reuse ;  /* 0x0000000640297c23 */ /* 0x100fe20008000858 */
[--C-:B------:R-:W-:Y:S01]  /*2330*/  FFMA R33, R56, UR6, -R88.reuse ;  /* 0x0000000638217c23 */ /* 0x100fe20008000858 */
[----:B------:R-:W-:Y:S01]  /*2340*/  FMNMX R0, R54, R3, !PT ;  /* 0x0000000336007209 */ /* 0x000fe20007800000 */
[----:B--2---:R-:W-:Y:S01]  /*2350*/  @!P3 FMUL R8, R8, R8 ;  /* 0x000000080808b220 */ /* 0x004fe20000400000 */
[----:B------:R-:W-:Y:S01]  /*2360*/  FSETP.GEU.AND P3, PT, R32, -126, PT ;  /* 0xc2fc00002000780b */ /* 0x000fe20003f6e000 */
[----:B------:R-:W1:Y:S01]  /*2370*/  MUFU.EX2 R11, R11 ;  /* 0x0000000b000b7308 */ /* 0x000e620000000800 */
[----:B------:R-:W-:Y:S01]  /*2380*/  FMNMX R3, R55, R0, !PT ;  /* 0x0000000037037209 */ /* 0x000fe20007800000 */
[--C-:B------:R-:W-:Y:S01]  /*2390*/  FFMA R72, R72, UR6, -R88.reuse ;  /* 0x0000000648487c23 */ /* 0x100fe20008000858 */
[--C-:B------:R-:W-:Y:S01]  /*23a0*/  FFMA R44, R65, UR6, -R88.reuse ;  /* 0x00000006412c7c23 */ /* 0x100fe20008000858 */
[----:B------:R-:W-:Y:S01]  /*23b0*/  @!P1 FMUL R10, R10, 0.5 ;  /* 0x3f0000000a0a9820 */ /* 0x000fe20000400000 */
[----:B------:R-:W-:Y:S01]  /*23c0*/  FMNMX R0, R58, R3, !PT ;  /* 0x000000033a007209 */ /* 0x000fe20007800000 */
[----:B---3--:R-:W-:Y:S01]  /*23d0*/  @!P4 FMUL R9, R9, R9 ;  /* 0x000000090909c220 */ /* 0x008fe20000400000 */
[----:B------:R-:W-:Y:S01]  /*23e0*/  FSETP.GEU.AND P4, PT, R15, -126, PT ;  /* 0xc2fc00000f00780b */ /* 0x000fe20003f8e000 */
[----:B------:R-:W2:Y:S01]  /*23f0*/  MUFU.EX2 R7, R7 ;  /* 0x0000000700077308 */ /* 0x000ea20000000800 */
[----:B------:R-:W-:Y:S01]  /*2400*/  FMNMX R3, R59, R0, !PT ;  /* 0x000000003b037209 */ /* 0x000fe20007800000 */
[--C-:B------:R-:W-:Y:S01]  /*2410*/  FFMA R69, R69, UR6, -R88.reuse ;  /* 0x0000000645457c23 */ /* 0x100fe20008000858 */
[--C-:B------:R-:W-:Y:S01]  /*2420*/  FFMA R20, R61, UR6, -R88.reuse ;  /* 0x000000063d147c23 */ /* 0x100fe20008000858 */
[----:B------:R-:W-:Y:S01]  /*2430*/  @!P3 FMUL R32, R32, 0.5 ;  /* 0x3f0000002020b820 */ /* 0x000fe20000400000 */
[----:B------:R-:W-:Y:S01]  /*2440*/  FMNMX R0, R62, R3, !PT ;  /* 0x000000033e007209 */ /* 0x000fe20007800000 */
[--C-:B------:R-:W-:Y:S01]  /*2450*/  FFMA R76, R76, UR6, -R88.reuse ;  /* 0x000000064c4c7c23 */ /* 0x100fe20008000858 */
[--C-:B------:R-:W-:Y:S01]  /*2460*/  FFMA R81, R81, UR6, -R88.reuse ;  /* 0x0000000651517c23 */ /* 0x100fe20008000858 */
[----:B------:R-:W3:Y:S01]  /*2470*/  MUFU.EX2 R10, R10 ;  /* 0x0000000a000a7308 */ /* 0x000ee20000000800 */
[----:B-1----:R-:W-:Y:S01]  /*2480*/  @!P6 FMUL R11, R11, R11 ;  /* 0x0000000b0b0be220 */ /* 0x002fe20000400000 */
[----:B------:R-:W-:Y:S01]  /*2490*/  FMNMX R3, R63, R0, !PT ;  /* 0x000000003f037209 */ /* 0x000fe20007800000 */
[--C-:B------:R-:W-:Y:S01]  /*24a0*/  FFMA R68, R68, UR6, -R88.reuse ;  /* 0x0000000644447c23 */ /* 0x100fe20008000858 */
[----:B------:R-:W-:Y:S01]  /*24b0*/  FSETP.GEU.AND P6, PT, R21, -126, PT ;  /* 0xc2fc00001500780b */ /* 0x000fe20003fce000 */
[----:B------:R-:W-:Y:S01]  /*24c0*/  @!P4 FMUL R15, R15, 0.5 ;  /* 0x3f0000000f0fc820 */ /* 0x000fe20000400000 */
[----:B------:R-:W-:Y:S01]  /*24d0*/  FMNMX R0, R66, R3, !PT ;  /* 0x0000000342007209 */ /* 0x000fe20007800000 */
[--C-:B------:R-:W-:Y:S01]  /*24e0*/  FFMA R77, R77, UR6, -R88.reuse ;  /* 0x000000064d4d7c23 */ /* 0x100fe20008000858 */
[----:B------:R-:W1:Y:S01]  /*24f0*/  MUFU.EX2 R32, R32 ;  /* 0x0000002000207308 */ /* 0x000e620000000800 */
[----:B--2---:R-:W-:Y:S01]  /*2500*/  @!P2 FMUL R7, R7, R7 ;  /* 0x000000070707a220 */ /* 0x004fe20000400000 */
[----:B------:R-:W-:Y:S01]  /*2510*/  FSETP.GEU.AND P2, PT, R13, -126, PT ;  /* 0xc2fc00000d00780b */ /* 0x000fe20003f4e000 */
[--C-:B------:R-:W-:Y:S01]  /*2520*/  FFMA R73, R73, UR6, -R88.reuse ;  /* 0x0000000649497c23 */ /* 0x100fe20008000858 */
[----:B------:R-:W-:Y:S01]  /*2530*/  FMNMX R3, R67, R0, !PT ;  /* 0x0000000043037209 */ /* 0x000fe20007800000 */
[--C-:B------:R-:W-:Y:S01]  /*2540*/  FFMA R80, R80, UR6, -R88.reuse ;  /* 0x0000000650507c23 */ /* 0x100fe20008000858 */
[--C-:B------:R-:W-:Y:S01]  /*2550*/  FFMA R84, R84, UR6, -R88.reuse ;  /* 0x0000000654547c23 */ /* 0x100fe20008000858 */
[----:B------:R-:W-:Y:S01]  /*2560*/  FFMA R85, R85, UR6, -R88 ;  /* 0x0000000655557c23 */ /* 0x000fe20008000858 */
[----:B------:R-:W2:Y:S01]  /*2570*/  MUFU.EX2 R28, R28 ;  /* 0x0000001c001c7308 */ /* 0x000ea20000000800 */
[----:B---3--:R-:W-:Y:S01]  /*2580*/  @!P1 FMUL R10, R10, R10 ;  /* 0x0000000a0a0a9220 */ /* 0x008fe20000400000 */
[----:B------:R-:W-:Y:S01]  /*2590*/  FSETP.GEU.AND P1, PT, R36, -126, PT ;  /* 0xc2fc00002400780b */ /* 0x000fe20003f2e000 */
[----:B------:R-:W-:Y:S01]  /*25a0*/  @!P6 FMUL R21, R21, 0.5 ;  /* 0x3f0000001515e820 */ /* 0x000fe20000400000 */
[----:B------:R-:W-:-:S03]  /*25b0*/  FMNMX R0, R70, R3, !PT ;  /* 0x0000000346007209 */ /* 0x000fc60007800000 */
[----:B------:R-:W-:Y:S01]  /*25c0*/  @!P2 FMUL R13, R13, 0.5 ;  /* 0x3f0000000d0da820 */ /* 0x000fe20000400000 */
[----:B------:R-:W3:Y:S01]  /*25d0*/  MUFU.EX2 R15, R15 ;  /* 0x0000000f000f7308 */ /* 0x000ee20000000800 */
[----:B------:R-:W-:Y:S01]  /*25e0*/  FMNMX R3, R71, R0, !PT ;  /* 0x0000000047037209 */ /* 0x000fe20007800000 */
[----:B-1----:R-:W-:Y:S01]  /*25f0*/  @!P3 FMUL R32, R32, R32 ;  /* 0x000000202020b220 */ /* 0x002fe20000400000 */
[----:B------:R-:W-:Y:S02]  /*2600*/  FSETP.GEU.AND P3, PT, R14, -126, PT ;  /* 0xc2fc00000e00780b */ /* 0x000fe40003f6e000 */
[----:B------:R-:W-:Y:S02]  /*2610*/  FMNMX R0, R74, R3, !PT ;  /* 0x000000034a007209 */ /* 0x000fe40007800000 */
[----:B------:R-:W-:Y:S01]  /*2620*/  @!P1 FMUL R36, R36, 0.5 ;  /* 0x3f00000024249820 */ /* 0x000fe20000400000 */
[----:B------:R-:W1:Y:S01]  /*2630*/  MUFU.EX2 R21, R21 ;  /* 0x0000001500157308 */ /* 0x000e620000000800 */
[----:B--2---:R-:W-:Y:S01]  /*2640*/  @!P5 FMUL R28, R28, R28 ;  /* 0x0000001c1c1cd220 */ /* 0x004fe20000400000 */
[----:B------:R-:W-:-:S02]  /*2650*/  FSETP.GEU.AND P5, PT, R12, -126, PT ;  /* 0xc2fc00000c00780b */ /* 0x000fc40003fae000 */
[----:B------:R-:W-:-:S04]  /*2660*/  FMNMX R3, R75, R0, !PT ;  /* 0x000000004b037209 */ /* 0x000fc80007800000 */
[----:B------:R-:W2:Y:S01]  /*2670*/  MUFU.EX2 R36, R36 ;  /* 0x0000002400247308 */ /* 0x000ea20000000800 */
[----:B------:R-:W-:Y:S01]  /*2680*/  FMNMX R0, R78, R3, !PT ;  /* 0x000000034e007209 */ /* 0x000fe20007800000 */
[----:B---3--:R-:W-:Y:S01]  /*2690*/  @!P4 FMUL R15, R15, R15 ;  /* 0x0000000f0f0fc220 */ /* 0x008fe20000400000 */
[----:B------:R-:W-:Y:S01]  /*26a0*/  FSETP.GEU.AND P4, PT, R29, -126, PT ;  /* 0xc2fc00001d00780b */ /* 0x000fe20003f8e000 */
[----:B------:R-:W-:Y:S01]  /*26b0*/  @!P3 FMUL R14, R14, 0.5 ;  /* 0x3f0000000e0eb820 */ /* 0x000fe20000400000 */
[----:B------:R-:W-:Y:S02]  /*26c0*/  FMNMX R3, R79, R0, !PT ;  /* 0x000000004f037209 */ /* 0x000fe40007800000 */
[----:B------:R-:W-:Y:S01]  /*26d0*/  @!P5 FMUL R12, R12, 0.5 ;  /* 0x3f0000000c0cd820 */ /* 0x000fe20000400000 */
[----:B------:R-:W3:Y:S01]  /*26e0*/  MUFU.EX2 R13, R13 ;  /* 0x0000000d000d7308 */ /* 0x000ee20000000800 */
[----:B------:R-:W-:Y:S01]  /*26f0*/  FMNMX R0, R82, R3, !PT ;  /* 0x0000000352007209 */ /* 0x000fe20007800000 */
[----:B-1----:R-:W-:Y:S01]  /*2700*/  @!P6 FMUL R21, R21, R21 ;  /* 0x000000151515e220 */ /* 0x002fe20000400000 */
[----:B------:R-:W-:-:S02]  /*2710*/  FSETP.GEU.AND P6, PT, R40, -126, PT ;  /* 0xc2fc00002800780b */ /* 0x000fc40003fce000 */
[----:B------:R-:W-:-:S03]  /*2720*/  FMNMX R3, R83, R0, !PT ;  /* 0x0000000053037209 */ /* 0x000fc60007800000 */
[----:B------:R-:W1:Y:S01]  /*2730*/  MUFU.EX2 R14, R14 ;  /* 0x0000000e000e7308 */ /* 0x000e620000000800 */
[----:B--2---:R-:W-:Y:S01]  /*2740*/  @!P1 FMUL R36, R36, R36 ;  /* 0x0000002424249220 */ /* 0x004fe20000400000 */
[----:B------:R-:W-:Y:S01]  /*2750*/  FSETP.GEU.AND P1, PT, R37, -126, PT ;  /* 0xc2fc00002500780b */ /* 0x000fe20003f2e000 */
[----:B------:R-:W-:Y:S01]  /*2760*/  @!P4 FMUL R29, R29, 0.5 ;  /* 0x3f0000001d1dc820 */ /* 0x000fe20000400000 */
[----:B------:R-:W-:-:S04]  /*2770*/  FMNMX R0, R86, R3, !PT ;  /* 0x0000000356007209 */ /* 0x000fc80007800000 */
[----:B------:R-:W2:Y:S01]  /*2780*/  MUFU.EX2 R12, R12 ;  /* 0x0000000c000c7308 */ /* 0x000ea20000000800 */
[----:B---3--:R-:W-:Y:S01]  /*2790*/  @!P2 FMUL R13, R13, R13 ;  /* 0x0000000d0d0da220 */ /* 0x008fe20000400000 */
[----:B------:R-:W-:Y:S01]  /*27a0*/  FSETP.GEU.AND P2, PT, R25, -126, PT ;  /* 0xc2fc00001900780b */ /* 0x000fe20003f4e000 */
[----:B------:R-:W-:Y:S01]  /*27b0*/  @!P6 FMUL R40, R40, 0.5 ;  /* 0x3f0000002828e820 */ /* 0x000fe20000400000 */
[----:B------:R-:W-:-:S03]  /*27c0*/  FMNMX R0, R87, R0, !PT ;  /* 0x0000000057007209 */ /* 0x000fc60007800000 */
[----:B------:R-:W-:Y:S01]  /*27d0*/  @!P1 FMUL R37, R37, 0.5 ;  /* 0x3f00000025259820 */ /* 0x000fe20000400000 */
[----:B------:R-:W3:Y:S01]  /*27e0*/  MUFU.EX2 R29, R29 ;  /* 0x0000001d001d7308 */ /* 0x000ee20000000800 */
[----:B------:R-:W4:Y:S01]  /*27f0*/  SHFL.BFLY PT, R3, R0, 0x1, 0x1f ;  /* 0x0c201f0000037f89 */ /* 0x000f2200000e0000 */
[----:B-1----:R-:W-:Y:S01]  /*2800*/  @!P3 FMUL R14, R14, R14 ;  /* 0x0000000e0e0eb220 */ /* 0x002fe20000400000 */
[----:B------:R-:W-:-:S04]  /*2810*/  FSETP.GEU.AND P3, PT, R41, -126, PT ;  /* 0xc2fc00002900780b */ /* 0x000fc80003f6e000 */
[----:B------:R-:W-:Y:S01]  /*2820*/  @!P2 FMUL R25, R25, 0.5 ;  /* 0x3f0000001919a820 */ /* 0x000fe20000400000 */
[----:B------:R-:W1:Y:S01]  /*2830*/  MUFU.EX2 R37, R37 ;  /* 0x0000002500257308 */ /* 0x000e620000000800 */
[----:B--2---:R-:W-:Y:S01]  /*2840*/  @!P5 FMUL R12, R12, R12 ;  /* 0x0000000c0c0cd220 */ /* 0x004fe20000400000 */
[----:B------:R-:W-:-:S06]  /*2850*/  FSETP.GEU.AND P5, PT, R33, -126, PT ;  /* 0xc2fc00002100780b */ /* 0x000fcc0003fae000 */
[----:B------:R-:W2:Y:S01]  /*2860*/  MUFU.EX2 R40, R40 ;  /* 0x0000002800287308 */ /* 0x000ea20000000800 */
[----:B---3--:R-:W-:Y:S01]  /*2870*/  @!P4 FMUL R29, R29, R29 ;  /* 0x0000001d1d1dc220 */ /* 0x008fe20000400000 */
[----:B------:R-:W-:Y:S01]  /*2880*/  FSETP.GEU.AND P4, PT, R44, -126, PT ;  /* 0xc2fc00002c00780b */ /* 0x000fe20003f8e000 */
[----:B------:R-:W-:-:S04]  /*2890*/  @!P3 FMUL R41, R41, 0.5 ;  /* 0x3f0000002929b820 */ /* 0x000fc80000400000 */
[----:B------:R-:W-:Y:S01]  /*28a0*/  @!P5 FMUL R33, R33, 0.5 ;  /* 0x3f0000002121d820 */ /* 0x000fe20000400000 */
[----:B------:R-:W3:Y:S01]  /*28b0*/  MUFU.EX2 R25, R25 ;  /* 0x0000001900197308 */ /* 0x000ee20000000800 */
[----:B-1----:R-:W-:Y:S01]  /*28c0*/  @!P1 FMUL R37, R37, R37 ;  /* 0x0000002525259220 */ /* 0x002fe20000400000 */
[----:B------:R-:W-:Y:S02]  /*28d0*/  FSETP.GEU.AND P1, PT, R72, -126, PT ;  /* 0xc2fc00004800780b */ /* 0x000fe40003f2e000 */
[----:B----4-:R-:W-:-:S03]  /*28e0*/  FMNMX R3, R0, R3, !PT ;  /* 0x0000000300037209 */ /* 0x010fc60007800000 */
[----:B------:R-:W-:Y:S01]  /*28f0*/  @!P4 FMUL R44, R44, 0.5 ;  /* 0x3f0000002c2cc820 */ /* 0x000fe20000400000 */
[----:B------:R-:W1:Y:S01]  /*2900*/  MUFU.EX2 R41, R41 ;  /* 0x0000002900297308 */ /* 0x000e620000000800 */
[----:B--2---:R-:W-:Y:S01]  /*2910*/  @!P6 FMUL R40, R40, R40 ;  /* 0x000000282828e220 */ /* 0x004fe20000400000 */
[----:B------:R-:W-:Y:S01]  /*2920*/  FSETP.GEU.AND P6, PT, R69, -126, PT ;  /* 0xc2fc00004500780b */ /* 0x000fe20003fce000 */
[----:B------:R-:W2:Y:S04]  /*2930*/  SHFL.BFLY PT, R6, R3, 0x2, 0x1f ;  /* 0x0c401f0003067f89 */ /* 0x000ea800000e0000 */
[----:B------:R-:W-:Y:S01]  /*2940*/  @!P1 FMUL R72, R72, 0.5 ;  /* 0x3f00000048489820 */ /* 0x000fe20000400000 */
[----:B------:R-:W4:Y:S01]  /*2950*/  MUFU.EX2 R33, R33 ;  /* 0x0000002100217308 */ /* 0x000f220000000800 */
[----:B---3--:R-:W-:Y:S01]  /*2960*/  @!P2 FMUL R25, R25, R25 ;  /* 0x000000191919a220 */ /* 0x008fe20000400000 */
[----:B------:R-:W-:-:S05]  /*2970*/  FSETP.GEU.AND P2, PT, R20, -126, PT ;  /* 0xc2fc00001400780b */ /* 0x000fca0003f4e000 */
[----:B------:R-:W-:Y:S01]  /*2980*/  @!P6 FMUL R69, R69, 0.5 ;  /* 0x3f0000004545e820 */ /* 0x000fe20000400000 */
[----:B------:R-:W3:Y:S01]  /*2990*/  MUFU.EX2 R49, R72 ;  /* 0x0000004800317308 */ /* 0x000ee20000000800 */
[----:B-1----:R-:W-:Y:S01]  /*29a0*/  @!P3 FMUL R41, R41, R41 ;  /* 0x000000292929b220 */ /* 0x002fe20000400000 */
[----:B------:R-:W-:-:S05]  /*29b0*/  FSETP.GEU.AND P3, PT, R76, -126, PT ;  /* 0xc2fc00004c00780b */ /* 0x000fca0003f6e000 */
[----:B------:R-:W-:Y:S01]  /*29c0*/  @!P2 FMUL R20, R20, 0.5 ;  /* 0x3f0000001414a820 */ /* 0x000fe20000400000 */
[----:B------:R-:W1:Y:S01]  /*29d0*/  MUFU.EX2 R44, R44 ;  /* 0x0000002c002c7308 */ /* 0x000e620000000800 */
[----:B----4-:R-:W-:Y:S01]  /*29e0*/  @!P5 FMUL R33, R33, R33 ;  /* 0x000000212121d220 */ /* 0x010fe20000400000 */
[----:B------:R-:W-:Y:S02]  /*29f0*/  FSETP.GEU.AND P5, PT, R68, -126, PT ;  /* 0xc2fc00004400780b */ /* 0x000fe40003fae000 */
[----:B--2---:R-:W-:-:S03]  /*2a00*/  FMNMX R6, R3, R6, !PT ;  /* 0x0000000603067209 */ /* 0x004fc60007800000 */
[----:B------:R-:W-:Y:S01]  /*2a10*/  @!P3 FMUL R76, R76, 0.5 ;  /* 0x3f0000004c4cb820 */ /* 0x000fe20000400000 */
[----:B------:R-:W2:Y:S01]  /*2a20*/  MUFU.EX2 R48, R69 ;  /* 0x0000004500307308 */ /* 0x000ea20000000800 */
        /* <DEDUP_REMOVED lines=8> */
[----:B--2---:R-:W-:Y:S01]  /*2ab0*/  @!P6 FMUL R48, R48, R48 ;  /* 0x000000303030e220 */ /* 0x004fe20000400000 */
[----:B------:R-:W-:-:S04]  /*2ac0*/  FSETP.NEU.AND P6, PT, R6, -INF , PT ;  /* 0xff8000000600780b */ /* 0x000fc80003fcd000 */
[----:B------:R-:W-:Y:S01]  /*2ad0*/  FSEL R0, R6, RZ, P6 ;  /* 0x000000ff06007208 */ /* 0x000fe20003000000 */
[----:B------:R-:W-:Y:S01]  /*2ae0*/  @!P4 FMUL R77, R77, 0.5 ;  /* 0x3f0000004d4dc820 */ /* 0x000fe20000400000 */
[----:B------:R-:W2:Y:S01]  /*2af0*/  MUFU.EX2 R60, R81 ;  /* 0x00000051003c7308 */ /* 0x000ea20000000800 */
[----:B---3--:R-:W-:Y:S01]  /*2b00*/  @!P2 FMUL R20, R20, R20 ;  /* 0x000000141414a220 */ /* 0x008fe20000400000 */
[----:B------:R-:W-:Y:S01]  /*2b10*/  FSETP.GEU.AND P2, PT, R73, -126, PT ;  /* 0xc2fc00004900780b */ /* 0x000fe20003f4e000 */
[----:B------:R-:W-:Y:S01]  /*2b20*/  FMUL R0, R0, UR6 ;  /* 0x0000000600007c20 */ /* 0x000fe20008400000 */
[----:B------:R-:W-:-:S03]  /*2b30*/  FSETP.GEU.AND P6, PT, R84, -126, PT ;  /* 0xc2fc00005400780b */ /* 0x000fc60003fce000 */
[--C-:B------:R-:W-:Y:S01]  /*2b40*/  FFMA R26, R26, UR6, -R0.reuse ;  /* 0x000000061a1a7c23 */ /* 0x100fe20008000800 */
[----:B------:R-:W3:Y:S01]  /*2b50*/  MUFU.EX2 R45, R68 ;  /* 0x00000044002d7308 */ /* 0x000ee20000000800 */
[--C-:B------:R-:W-:Y:S01]  /*2b60*/  FFMA R61, R31, UR6, -R0.reuse ;  /* 0x000000061f3d7c23 */ /* 0x100fe20008000800 */
[----:B-1----:R-:W-:Y:S01]  /*2b70*/  @!P3 FMUL R53, R53, R53 ;  /* 0x000000353535b220 */ /* 0x002fe20000400000 */
[--C-:B------:R-:W-:Y:S01]  /*2b80*/  FFMA R3, R27, UR6, -R0.reuse ;  /* 0x000000061b037c23 */ /* 0x100fe20008000800 */
[----:B------:R-:W-:Y:S01]  /*2b90*/  FSETP.GEU.AND P3, PT, R26, -126, PT ;  /* 0xc2fc00001a00780b */ /* 0x000fe20003f6e000 */
[--C-:B------:R-:W-:Y:S01]  /*2ba0*/  FFMA R38, R38, UR6, -R0.reuse ;  /* 0x0000000626267c23 */ /* 0x100fe20008000800 */
[--C-:B------:R-:W-:Y:S01]  /*2bb0*/  FFMA R30, R30, UR6, -R0.reuse ;  /* 0x000000061e1e7c23 */ /* 0x100fe20008000800 */
[----:B------:R-:W-:Y:S01]  /*2bc0*/  @!P2 FMUL R73, R73, 0.5 ;  /* 0x3f0000004949a820 */ /* 0x000fe20000400000 */
[----:B------:R-:W1:Y:S01]  /*2bd0*/  MUFU.EX2 R56, R77 ;  /* 0x0000004d00387308 */ /* 0x000e620000000800 */
[----:B--2---:R-:W-:Y:S01]  /*2be0*/  @!P1 FMUL R60, R60, R60 ;  /* 0x0000003c3c3c9220 */ /* 0x004fe20000400000 */
[----:B------:R-:W-:Y:S01]  /*2bf0*/  FSETP.GEU.AND P1, PT, R61, -126, PT ;  /* 0xc2fc00003d00780b */ /* 0x000fe20003f2e000 */
[----:B------:R-:W-:Y:S01]  /*2c00*/  @!P6 FMUL R84, R84, 0.5 ;  /* 0x3f0000005454e820 */ /* 0x000fe20000400000 */
[--C-:B------:R-:W-:Y:S01]  /*2c10*/  FFMA R34, R34, UR6, -R0.reuse ;  /* 0x0000000622227c23 */ /* 0x100fe20008000800 */
[--C-:B------:R-:W-:Y:S01]  /*2c20*/  FFMA R65, R35, UR6, -R0.reuse ;  /* 0x0000000623417c23 */ /* 0x100fe20008000800 */
[--C-:B------:R-:W-:Y:S01]  /*2c30*/  FFMA R50, R50, UR6, -R0.reuse ;  /* 0x0000000632327c23 */ /* 0x100fe20008000800 */
[--C-:B------:R-:W-:Y:S01]  /*2c40*/  FFMA R42, R42, UR6, -R0.reuse ;  /* 0x000000062a2a7c23 */ /* 0x100fe20008000800 */
[----:B------:R-:W2:Y:S01]  /*2c50*/  MUFU.EX2 R52, R73 ;  /* 0x0000004900347308 */ /* 0x000ea20000000800 */
[----:B---3--:R-:W-:Y:S01]  /*2c60*/  @!P5 FMUL R45, R45, R45 ;  /* 0x0000002d2d2dd220 */ /* 0x008fe20000400000 */
[----:B------:R-:W-:Y:S01]  /*2c70*/  FSETP.GEU.AND P5, PT, R80, -126, PT ;  /* 0xc2fc00005000780b */ /* 0x000fe20003fae000 */
[----:B------:R-:W-:Y:S01]  /*2c80*/  @!P3 FMUL R26, R26, 0.5 ;  /* 0x3f0000001a1ab820 */ /* 0x000fe20000400000 */
[--C-:B------:R-:W-:Y:S01]  /*2c90*/  FFMA R46, R46, UR6, -R0.reuse ;  /* 0x000000062e2e7c23 */ /* 0x100fe20008000800 */
[--C-:B------:R-:W-:Y:S01]  /*2ca0*/  FFMA R67, R67, UR6, -R0.reuse ;  /* 0x0000000643437c23 */ /* 0x100fe20008000800 */
[--C-:B------:R-:W-:Y:S01]  /*2cb0*/  FFMA R54, R54, UR6, -R0.reuse ;  /* 0x0000000636367c23 */ /* 0x100fe20008000800 */
[----:B------:R-:W-:Y:S01]  /*2cc0*/  @!P1 FMUL R61, R61, 0.5 ;  /* 0x3f0000003d3d9820 */ /* 0x000fe20000400000 */
[----:B------:R3:W4:Y:S01]  /*2cd0*/  MUFU.EX2 R31, R26 ;  /* 0x0000001a001f7308 */ /* 0x0007220000000800 */
[----:B-1----:R-:W-:Y:S01]  /*2ce0*/  @!P4 FMUL R56, R56, R56 ;  /* 0x000000383838c220 */ /* 0x002fe20000400000 */
[----:B------:R-:W-:Y:S01]  /*2cf0*/  FSETP.GEU.AND P4, PT, R3, -126, PT ;  /* 0xc2fc00000300780b */ /* 0x000fe20003f8e000 */
[--C-:B------:R-:W-:Y:S01]  /*2d00*/  FFMA R63, R63, UR6, -R0.reuse ;  /* 0x000000063f3f7c23 */ /* 0x100fe20008000800 */
[--C-:B------:R-:W-:Y:S01]  /*2d10*/  FFMA R75, R75, UR6, -R0.reuse ;  /* 0x000000064b4b7c23 */ /* 0x100fe20008000800 */
[--C-:B------:R-:W-:Y:S01]  /*2d20*/  FFMA R83, R83, UR6, -R0.reuse ;  /* 0x0000000653537c23 */ /* 0x100fe20008000800 */
[--C-:B------:R-:W-:Y:S01]  /*2d30*/  FFMA R71, R71, UR6, -R0.reuse ;  /* 0x0000000647477c23 */ /* 0x100fe20008000800 */
[----:B------:R-:W-:Y:S01]  /*2d40*/  @!P5 FMUL R80, R80, 0.5 ;  /* 0x3f0000005050d820 */ /* 0x000fe20000400000 */
[----:B------:R-:W1:Y:S01]  /*2d50*/  MUFU.EX2 R72, R61 ;  /* 0x0000003d00487308 */ /* 0x000e620000000800 */
[----:B--2---:R-:W-:Y:S01]  /*2d60*/  @!P2 FMUL R52, R52, R52 ;  /* 0x000000343434a220 */ /* 0x004fe20000400000 */
[----:B------:R-:W-:Y:S01]  /*2d70*/  FSETP.GEU.AND P2, PT, R85, -126, PT ;  /* 0xc2fc00005500780b */ /* 0x000fe20003f4e000 */
[--C-:B---3--:R-:W-:Y:S01]  /*2d80*/  FFMA R26, R43, UR6, -R0.reuse ;  /* 0x000000062b1a7c23 */ /* 0x108fe20008000800 */
[--C-:B------:R-:W-:Y:S01]  /*2d90*/  FFMA R79, R79, UR6, -R0.reuse ;  /* 0x000000064f4f7c23 */ /* 0x100fe20008000800 */
[--C-:B------:R-:W-:Y:S01]  /*2da0*/  FFMA R78, R78, UR6, -R0.reuse ;  /* 0x000000064e4e7c23 */ /* 0x100fe20008000800 */
[----:B------:R-:W-:Y:S01]  /*2db0*/  FFMA R86, R86, UR6, -R0 ;  /* 0x0000000656567c23 */ /* 0x000fe20008000800 */
[----:B------:R-:W-:Y:S01]  /*2dc0*/  @!P4 FMUL R3, R3, 0.5 ;  /* 0x3f0000000303c820 */ /* 0x000fe20000400000 */
[----:B------:R-:W2:Y:S01]  /*2dd0*/  MUFU.EX2 R57, R80 ;  /* 0x0000005000397308 */ /* 0x000ea20000000800 */
[----:B----4-:R-:W-:Y:S01]  /*2de0*/  @!P3 FMUL R31, R31, R31 ;  /* 0x0000001f1f1fb220 */ /* 0x010fe20000400000 */
[----:B------:R-:W-:Y:S01]  /*2df0*/  FSETP.GEU.AND P3, PT, R38, -126, PT ;  /* 0xc2fc00002600780b */ /* 0x000fe20003f6e000 */
[----:B------:R-:W-:-:S04]  /*2e00*/  FADD R69, R25, R60 ;  /* 0x0000003c19457221 */ /* 0x000fc80000000000 */
[----:B------:R-:W-:Y:S01]  /*2e10*/  @!P2 FMUL R85, R85, 0.5 ;  /* 0x3f0000005555a820 */ /* 0x000fe20000400000 */
[----:B------:R3:W4:Y:S01]  /*2e20*/  MUFU.EX2 R68, R3 ;  /* 0x0000000300447308 */ /* 0x0007220000000800 */
[----:B-1----:R-:W-:Y:S01]  /*2e30*/  @!P1 FMUL R72, R72, R72 ;  /* 0x0000004848489220 */ /* 0x002fe20000400000 */
[----:B------:R-:W-:-:S05]  /*2e40*/  FSETP.GEU.AND P1, PT, R26, -126, PT ;  /* 0xc2fc00001a00780b */ /* 0x000fca0003f2e000 */
[----:B------:R-:W-:Y:S01]  /*2e50*/  @!P3 FMUL R38, R38, 0.5 ;  /* 0x3f0000002626b820 */ /* 0x000fe20000400000 */
[----:B------:R-:W1:Y:S01]  /*2e60*/  MUFU.EX2 R27, R84 ;  /* 0x00000054001b7308 */ /* 0x000e620000000800 */
[----:B--2---:R-:W-:Y:S01]  /*2e70*/  @!P5 FMUL R57, R57, R57 ;  /* 0x000000393939d220 */ /* 0x004fe20000400000 */
[----:B------:R-:W-:Y:S01]  /*2e80*/  FSETP.GEU.AND P5, PT, R30, -126, PT ;  /* 0xc2fc00001e00780b */ /* 0x000fe20003fae000 */
[----:B---3--:R-:W-:-:S04]  /*2e90*/  FFMA R3, R39, UR6, -R0 ;  /* 0x0000000627037c23 */ /* 0x008fc80008000800 */
[----:B------:R-:W-:Y:S01]  /*2ea0*/  @!P1 FMUL R26, R26, 0.5 ;  /* 0x3f0000001a1a9820 */ /* 0x000fe20000400000 */
[----:B------:R-:W2:Y:S01]  /*2eb0*/  MUFU.EX2 R64, R85 ;  /* 0x0000005500407308 */ /* 0x000ea20000000800 */
[----:B----4-:R-:W-:Y:S01]  /*2ec0*/  @!P4 FMUL R68, R68, R68 ;  /* 0x000000444444c220 */ /* 0x010fe20000400000 */
[----:B------:R-:W-:-:S05]  /*2ed0*/  FSETP.GEU.AND P4, PT, R3, -126, PT ;  /* 0xc2fc00000300780b */ /* 0x000fca0003f8e000 */
[----:B------:R-:W-:Y:S01]  /*2ee0*/  @!P5 FMUL R30, R30, 0.5 ;  /* 0x3f0000001e1ed820 */ /* 0x000fe20000400000 */
[----:B------:R3:W4:Y:S01]  /*2ef0*/  MUFU.EX2 R43, R38 ;  /* 0x00000026002b7308 */ /* 0x0007220000000800 */
[----:B-1----:R-:W-:Y:S01]  /*2f00*/  @!P6 FMUL R27, R27, R27 ;  /* 0x0000001b1b1be220 */ /* 0x002fe20000400000 */
[----:B------:R-:W-:-:S05]  /*2f10*/  FSETP.GEU.AND P6, PT, R34, -126, PT ;  /* 0xc2fc00002200780b */ /* 0x000fca0003fce000 */
[----:B------:R-:W-:Y:S01]  /*2f20*/  @!P4 FMUL R3, R3, 0.5 ;  /* 0x3f0000000303c820 */ /* 0x000fe20000400000 */
[----:B------:R1:W5:Y:S01]  /*2f30*/  MUFU.EX2 R84, R26 ;  /* 0x0000001a00547308 */ /* 0x0003620000000800 */
[----:B--2---:R-:W-:Y:S01]  /*2f40*/  @!P2 FMUL R64, R64, R64 ;  /* 0x000000404040a220 */ /* 0x004fe20000400000 */
[----:B------:R-:W-:Y:S01]  /*2f50*/  FSETP.GEU.AND P2, PT, R65, -126, PT ;  /* 0xc2fc00004100780b */ /* 0x000fe20003f4e000 */
[----:B---3--:R-:W-:-:S04]  /*2f60*/  FFMA R38, R62, UR6, -R0 ;  /* 0x000000063e267c23 */ /* 0x008fc80008000800 */
[----:B------:R-:W-:Y:S01]  /*2f70*/  @!P6 FMUL R34, R34, 0.5 ;  /* 0x3f0000002222e820 */ /* 0x000fe20000400000 */
[----:B------:R2:W3:Y:S01]  /*2f80*/  MUFU.EX2 R35, R30 ;  /* 0x0000001e00237308 */ /* 0x0004e20000000800 */
[----:B-1----:R-:W-:Y:S01]  /*2f90*/  FFMA R26, R55, UR6, -R0 ;  /* 0x00000006371a7c23 */ /* 0x002fe20008000800 */
[----:B----4-:R-:W-:Y:S01]  /*2fa0*/  @!P3 FMUL R43, R43, R43 ;  /* 0x0000002b2b2bb220 */ /* 0x010fe20000400000 */
[----:B------:R-:W-:-:S04]  /*2fb0*/  FSETP.GEU.AND P3, PT, R50, -126, PT ;  /* 0xc2fc00003200780b */ /* 0x000fc80003f6e000 */
[----:B------:R-:W-:Y:S01]  /*2fc0*/  @!P2 FMUL R65, R65, 0.5 ;  /* 0x3f0000004141a820 */ /* 0x000fe20000400000 */
[----:B------:R1:W4:Y:S01]  /*2fd0*/  MUFU.EX2 R80, R3 ;  /* 0x0000000300507308 */ /* 0x0003220000000800 */
[----:B-----5:R-:W-:Y:S01]  /*2fe0*/  @!P1 FMUL R84, R84, R84 ;  /* 0x0000005454549220 */ /* 0x020fe20000400000 */
[----:B------:R-:W-:Y:S01]  /*2ff0*/  FSETP.GEU.AND P1, PT, R26, -126, PT ;  /* 0xc2fc00001a00780b */ /* 0x000fe20003f2e000 */
[----:B--2---:R-:W-:-:S05]  /*3000*/  FFMA R30, R47, UR6, -R0 ;  /* 0x000000062f1e7c23 */ /* 0x004fca0008000800 */
[----:B------:R2:W5:Y:S01]  /*3010*/  MUFU.EX2 R39, R34 ;  /* 0x0000002200277308 */ /* 0x0005620000000800 */
[----:B---3--:R-:W-:Y:S01]  /*3020*/  @!P5 FMUL R35, R35, R35 ;  /* 0x000000232323d220 */ /* 0x008fe20000400000 */
[----:B------:R-:W-:Y:S01]  /*3030*/  FSETP.GEU.AND P5, PT, R42, -126, PT ;  /* 0xc2fc00002a00780b */ /* 0x000fe20003fae000 */
[----:B-1----:R-:W-:Y:S01]  /*3040*/  FFMA R3, R51, UR6, -R0 ;  /* 0x0000000633037c23 */ /* 0x002fe20008000800 */
[----:B------:R-:W-:-:S03]  /*3050*/  @!P3 FMUL R50, R50, 0.5 ;  /* 0x3f0000003232b820 */ /* 0x000fc60000400000 */
[----:B------:R-:W-:Y:S01]  /*3060*/  @!P1 FMUL R26, R26, 0.5 ;  /* 0x3f0000001a1a9820 */ /* 0x000fe20000400000 */
[----:B------:R1:W3:Y:S01]  /*3070*/  MUFU.EX2 R76, R65 ;  /* 0x00000041004c7308 */ /* 0x0002e20000000800 */
[----:B----4-:R-:W-:Y:S01]  /*3080*/  @!P4 FMUL R80, R80, R80 ;  /* 0x000000505050c220 */ /* 0x010fe20000400000 */
[----:B------:R-:W-:Y:S01]  /*3090*/  FSETP.GEU.AND P4, PT, R3, -126, PT ;  /* 0xc2fc00000300780b */ /* 0x000fe20003f8e000 */
[----:B--2---:R-:W-:-:S04]  /*30a0*/  FFMA R34, R58, UR6, -R0 ;  /* 0x000000063a227c23 */ /* 0x004fc80008000800 */
[----:B------:R-:W-:Y:S01]  /*30b0*/  @!P5 FMUL R42, R42, 0.5 ;  /* 0x3f0000002a2ad820 */ /* 0x000fe20000400000 */
[----:B------:R-:W2:Y:S01]  /*30c0*/  MUFU.EX2 R55, R50 ;  /* 0x0000003200377308 */ /* 0x000ea20000000800 */
[----:B-----5:R-:W-:Y:S01]  /*30d0*/  @!P6 FMUL R39, R39, R39 ;  /* 0x000000272727e220 */ /* 0x020fe20000400000 */
[----:B------:R-:W-:Y:S01]  /*30e0*/  FSETP.GEU.AND P6, PT, R46, -126, PT ;  /* 0xc2fc00002e00780b */ /* 0x000fe20003fce000 */
[----:B-1----:R-:W-:Y:S01]  /*30f0*/  FADD R65, R36, R57 ;  /* 0x0000003924417221 */ /* 0x002fe20000000000 */
[----:B------:R-:W-:Y:S02]  /*3100*/  F2FP.F16.F32.PACK_AB R36, R25, R36 ;  /* 0x000000241924723e */ /* 0x000fe400000000ff */
[----:B------:R-:W-:Y:S01]  /*3110*/  F2FP.F16.F32.PACK_AB R25, R68, R31 ;  /* 0x0000001f4419723e */ /* 0x000fe200000000ff */
[----:B------:R-:W-:Y:S01]  /*3120*/  @!P4 FMUL R3, R3, 0.5 ;  /* 0x3f0000000303c820 */ /* 0x000fe20000400000 */
[----:B------:R1:W4:Y:S01]  /*3130*/  MUFU.EX2 R62, R26 ;  /* 0x0000001a003e7308 */ /* 0x0003220000000800 */
[----:B---3--:R-:W-:Y:S01]  /*3140*/  @!P2 FMUL R76, R76, R76 ;  /* 0x0000004c4c4ca220 */ /* 0x008fe20000400000 */
[----:B------:R-:W-:-:S05]  /*3150*/  FSETP.GEU.AND P2, PT, R30, -126, PT ;  /* 0xc2fc00001e00780b */ /* 0x000fca0003f4e000 */
[----:B------:R-:W-:Y:S01]  /*3160*/  @!P6 FMUL R46, R46, 0.5 ;  /* 0x3f0000002e2ee820 */ /* 0x000fe20000400000 */
[----:B------:R-:W3:Y:S01]  /*3170*/  MUFU.EX2 R47, R42 ;  /* 0x0000002a002f7308 */ /* 0x000ee20000000800 */
[----:B--2---:R-:W-:Y:S01]  /*3180*/  @!P3 FMUL R55, R55, R55 ;  /* 0x000000373737b220 */ /* 0x004fe20000400000 */
[----:B------:R-:W-:Y:S01]  /*3190*/  FSETP.GEU.AND P3, PT, R38, -126, PT ;  /* 0xc2fc00002600780b */ /* 0x000fe20003f6e000 */
[----:B-1----:R-:W-:-:S04]  /*31a0*/  FFMA R26, R70, UR6, -R0 ;  /* 0x00000006461a7c23 */ /* 0x002fc80008000800 */
[----:B------:R-:W-:Y:S01]  /*31b0*/  @!P2 FMUL R30, R30, 0.5 ;  /* 0x3f0000001e1ea820 */ /* 0x000fe20000400000 */
[----:B------:R1:W2:Y:S01]  /*31c0*/  MUFU.EX2 R58, R3 ;  /* 0x00000003003a7308 */ /* 0x0002a20000000800 */
[----:B----4-:R-:W-:Y:S01]  /*31d0*/  @!P1 FMUL R62, R62, R62 ;  /* 0x0000003e3e3e9220 */ /* 0x010fe20000400000 */
[----:B------:R-:W-:-:S05]  /*31e0*/  FSETP.GEU.AND P1, PT, R67, -126, PT ;  /* 0xc2fc00004300780b */ /* 0x000fca0003f2e000 */
[----:B------:R-:W-:Y:S01]  /*31f0*/  @!P3 FMUL R38, R38, 0.5 ;  /* 0x3f0000002626b820 */ /* 0x000fe20000400000 */
[----:B------:R-:W4:Y:S01]  /*3200*/  MUFU.EX2 R51, R46 ;  /* 0x0000002e00337308 */ /* 0x000f220000000800 */
[----:B---3--:R-:W-:Y:S01]  /*3210*/  @!P5 FMUL R47, R47, R47 ;  /* 0x0000002f2f2fd220 */ /* 0x008fe20000400000 */
[----:B------:R-:W-:Y:S01]  /*3220*/  FSETP.GEU.AND P5, PT, R54, -126, PT ;  /* 0xc2fc00003600780b */ /* 0x000fe20003fae000 */
[----:B-1----:R-:W-:-:S04]  /*3230*/  FFMA R3, R66, UR6, -R0 ;  /* 0x0000000642037c23 */ /* 0x002fc80008000800 */
[----:B------:R-:W-:Y:S01]  /*3240*/  @!P1 FMUL R67, R67, 0.5 ;  /* 0x3f00000043439820 */ /* 0x000fe20000400000 */
[----:B------:R1:W3:Y:S01]  /*3250*/  MUFU.EX2 R88, R30 ;  /* 0x0000001e00587308 */ /* 0x0002e20000000800 */
[----:B--2---:R-:W-:Y:S01]  /*3260*/  @!P4 FMUL R58, R58, R58 ;  /* 0x0000003a3a3ac220 */ /* 0x004fe20000400000 */
[----:B------:R-:W-:-:S05]  /*3270*/  FSETP.GEU.AND P4, PT, R63, -126, PT ;  /* 0xc2fc00003f00780b */ /* 0x000fca0003f8e000 */
[----:B------:R-:W-:Y:S01]  /*3280*/  @!P5 FMUL R54, R54, 0.5 ;  /* 0x3f0000003636d820 */ /* 0x000fe20000400000 */
[----:B------:R-:W2:Y:S01]  /*3290*/  MUFU.EX2 R66, R38 ;  /* 0x0000002600427308 */ /* 0x000ea20000000800 */
[----:B----4-:R-:W-:Y:S01]  /*32a0*/  @!P6 FMUL R51, R51, R51 ;  /* 0x000000333333e220 */ /* 0x010fe20000400000 */
[----:B------:R-:W-:Y:S01]  /*32b0*/  FSETP.GEU.AND P6, PT, R34, -126, PT ;  /* 0xc2fc00002200780b */ /* 0x000fe20003fce000 */
[----:B-1----:R-:W-:-:S04]  /*32c0*/  FFMA R30, R59, UR6, -R0 ;  /* 0x000000063b1e7c23 */ /* 0x002fc80008000800 */
[----:B------:R-:W-:Y:S01]  /*32d0*/  @!P4 FMUL R63, R63, 0.5 ;  /* 0x3f0000003f3fc820 */ /* 0x000fe20000400000 */
[----:B------:R-:W1:Y:S01]  /*32e0*/  MUFU.EX2 R59, R54 ;  /* 0x00000036003b7308 */ /* 0x000e620000000800 */
[----:B---3--:R-:W-:Y:S01]  /*32f0*/  @!P2 FMUL R88, R88, R88 ;  /* 0x000000585858a220 */ /* 0x008fe20000400000 */
[----:B------:R-:W-:-:S05]  /*3300*/  FSETP.GEU.AND P2, PT, R30, -126, PT ;  /* 0xc2fc00001e00780b */ /* 0x000fca0003f4e000 */
[----:B------:R-:W-:Y:S01]  /*3310*/  @!P6 FMUL R34, R34, 0.5 ;  /* 0x3f0000002222e820 */ /* 0x000fe20000400000 */
[----:B------:R-:W3:Y:S01]  /*3320*/  MUFU.EX2 R67, R67 ;  /* 0x0000004300437308 */ /* 0x000ee20000000800 */
[----:B--2---:R-:W-:Y:S01]  /*3330*/  @!P3 FMUL R66, R66, R66 ;  /* 0x000000424242b220 */ /* 0x004fe20000400000 */
[----:B------:R-:W-:-:S05]  /*3340*/  FSETP.GEU.AND P3, PT, R75, -126, PT ;  /* 0xc2fc00004b00780b */ /* 0x000fca0003f6e000 */
[----:B------:R-:W-:Y:S01]  /*3350*/  @!P2 FMUL R30, R30, 0.5 ;  /* 0x3f0000001e1ea820 */ /* 0x000fe20000400000 */
[----:B------:R2:W4:Y:S01]  /*3360*/  MUFU.EX2 R90, R34 ;  /* 0x00000022005a7308 */ /* 0x0005220000000800 */
[----:B-1----:R-:W-:Y:S01]  /*3370*/  @!P5 FMUL R59, R59, R59 ;  /* 0x0000003b3b3bd220 */ /* 0x002fe20000400000 */
[----:B------:R-:W-:-:S05]  /*3380*/  FSETP.GEU.AND P5, PT, R3, -126, PT ;  /* 0xc2fc00000300780b */ /* 0x000fca0003fae000 */
[----:B------:R-:W-:Y:S01]  /*3390*/  @!P3 FMUL R75, R75, 0.5 ;  /* 0x3f0000004b4bb820 */ /* 0x000fe20000400000 */
[----:B------:R-:W1:Y:S01]  /*33a0*/  MUFU.EX2 R63, R63 ;  /* 0x0000003f003f7308 */ /* 0x000e620000000800 */
[----:B---3--:R-:W-:Y:S01]  /*33b0*/  @!P1 FMUL R67, R67, R67 ;  /* 0x0000004343439220 */ /* 0x008fe20000400000 */
[----:B------:R-:W-:Y:S01]  /*33c0*/  FSETP.GEU.AND P1, PT, R83, -126, PT ;  /* 0xc2fc00005300780b */ /* 0x000fe20003f2e000 */
[----:B--2---:R-:W-:Y:S02]  /*33d0*/  FFMA R34, R74, UR6, -R0 ;  /* 0x000000064a227c23 */ /* 0x004fe40008000800 */
[----:B------:R-:W-:Y:S02]  /*33e0*/  FADD R54, R76, R67 ;  /* 0x000000434c367221 */ /* 0x000fe40000000000 */
[----:B------:R-:W-:Y:S01]  /*33f0*/  @!P5 FMUL R3, R3, 0.5 ;  /* 0x3f0000000303d820 */ /* 0x000fe20000400000 */
[----:B------:R2:W3:Y:S01]  /*3400*/  MUFU.EX2 R61, R30 ;  /* 0x0000001e003d7308 */ /* 0x0004e20000000800 */
[----:B----4-:R-:W-:Y:S01]  /*3410*/  @!P6 FMUL R90, R90, R90 ;  /* 0x0000005a5a5ae220 */ /* 0x010fe20000400000 */
[----:B------:R-:W-:-:S05]  /*3420*/  FSETP.GEU.AND P6, PT, R34, -126, PT ;  /* 0xc2fc00002200780b */ /* 0x000fca0003fce000 */
[----:B------:R-:W-:Y:S01]  /*3430*/  @!P1 FMUL R83, R83, 0.5 ;  /* 0x3f00000053539820 */ /* 0x000fe20000400000 */
[----:B------:R4:W5:Y:S01]  /*3440*/  MUFU.EX2 R70, R3 ;  /* 0x0000000300467308 */ /* 0x0009620000000800 */
[--C-:B--2---:R-:W-:Y:S01]  /*3450*/  FFMA R30, R82, UR6, -R0.reuse ;  /* 0x00000006521e7c23 */ /* 0x104fe20008000800 */
[----:B-1----:R-:W-:Y:S01]  /*3460*/  @!P4 FMUL R63, R63, R63 ;  /* 0x0000003f3f3fc220 */ /* 0x002fe20000400000 */
[----:B------:R-:W-:-:S03]  /*3470*/  FFMA R0, R87, UR6, -R0 ;  /* 0x0000000657007c23 */ /* 0x000fc60008000800 */
[----:B------:R-:W-:Y:S01]  /*3480*/  FSETP.GEU.AND P4, PT, R30, -126, PT ;  /* 0xc2fc00001e00780b */ /* 0x000fe20003f8e000 */
[----:B------:R-:W-:Y:S01]  /*3490*/  @!P6 FMUL R34, R34, 0.5 ;  /* 0x3f0000002222e820 */ /* 0x000fe20000400000 */
[----:B------:R-:W1:Y:S01]  /*34a0*/  MUFU.EX2 R75, R75 ;  /* 0x0000004b004b7308 */ /* 0x000e620000000800 */
[----:B---3--:R-:W-:Y:S01]  /*34b0*/  @!P2 FMUL R61, R61, R61 ;  /* 0x0000003d3d3da220 */ /* 0x008fe20000400000 */
[----:B------:R-:W-:Y:S01]  /*34c0*/  FSETP.GEU.AND P2, PT, R26, -126, PT ;  /* 0xc2fc00001a00780b */ /* 0x000fe20003f4e000 */
[----:B----4-:R-:W-:Y:S01]  /*34d0*/  FADD R3, R24, R33 ;  /* 0x0000002118037221 */ /* 0x010fe20000000000 */
[----:B------:R-:W-:-:S04]  /*34e0*/  F2FP.F16.F32.PACK_AB R24, R7, R24 ;  /* 0x000000180718723e */ /* 0x000fc800000000ff */
[----:B------:R-:W2:Y:S01]  /*34f0*/  MUFU.EX2 R83, R83 ;  /* 0x0000005300537308 */ /* 0x000ea20000000800 */
[----:B-----5:R-:W-:Y:S01]  /*3500*/  @!P5 FMUL R70, R70, R70 ;  /* 0x000000464646d220 */ /* 0x020fe20000400000 */
[----:B------:R-:W-:Y:S01]  /*3510*/  FSETP.GEU.AND P5, PT, R71, -126, PT ;  /* 0xc2fc00004700780b */ /* 0x000fe20003fae000 */
[----:B------:R-:W-:Y:S02]  /*3520*/  @!P4 FMUL R30, R30, 0.5 ;  /* 0x3f0000001e1ec820 */ /* 0x000fe40000400000 */
[----:B------:R-:W-:Y:S02]  /*3530*/  FADD R50, R39, R70 ;  /* 0x0000004627327221 */ /* 0x000fe40000000000 */
[----:B------:R-:W-:Y:S01]  /*3540*/  @!P2 FMUL R26, R26, 0.5 ;  /* 0x3f0000001a1aa820 */ /* 0x000fe20000400000 */
[----:B------:R3:W4:Y:S01]  /*3550*/  MUFU.EX2 R82, R34 ;  /* 0x0000002200527308 */ /* 0x0007220000000800 */
[----:B-1----:R-:W-:Y:S01]  /*3560*/  @!P3 FMUL R75, R75, R75 ;  /* 0x0000004b4b4bb220 */ /* 0x002fe20000400000 */
[----:B------:R-:W-:-:S03]  /*3570*/  FSETP.GEU.AND P3, PT, R79, -126, PT ;  /* 0xc2fc00004f00780b */ /* 0x000fc60003f6e000 */
[----:B------:R-:W-:Y:S02]  /*3580*/  FADD R85, R84, R75 ;  /* 0x0000004b54557221 */ /* 0x000fe40000000000 */
[----:B------:R-:W-:Y:S01]  /*3590*/  @!P5 FMUL R71, R71, 0.5 ;  /* 0x3f0000004747d820 */ /* 0x000fe20000400000 */
[----:B------:R1:W5:Y:S01]  /*35a0*/  MUFU.EX2 R92, R30 ;  /* 0x0000001e005c7308 */ /* 0x0003620000000800 */
[----:B--2---:R-:W-:Y:S01]  /*35b0*/  @!P1 FMUL R83, R83, R83 ;  /* 0x0000005353539220 */ /* 0x004fe20000400000 */
[----:B------:R-:W-:Y:S01]  /*35c0*/  FSETP.GEU.AND P1, PT, R0, -126, PT ;  /* 0xc2fc00000000780b */ /* 0x000fe20003f2e000 */
[----:B---3--:R-:W-:Y:S02]  /*35d0*/  FADD R34, R15, R52 ;  /* 0x000000340f227221 */ /* 0x008fe40000000000 */
[----:B------:R-:W-:Y:S02]  /*35e0*/  FADD R89, R58, R83 ;  /* 0x000000533a597221 */ /* 0x000fe40000000000 */
[----:B------:R-:W-:Y:S01]  /*35f0*/  @!P3 FMUL R79, R79, 0.5 ;  /* 0x3f0000004f4fb820 */ /* 0x000fe20000400000 */
[----:B------:R2:W-:Y:S01]  /*3600*/  MUFU.EX2 R74, R26 ;  /* 0x0000001a004a7308 */ /* 0x0005e20000000800 */
[----:B----4-:R-:W-:Y:S01]  /*3610*/  @!P6 FMUL R82, R82, R82 ;  /* 0x000000525252e220 */ /* 0x010fe20000400000 */
[----:B------:R-:W-:Y:S01]  /*3620*/  FSETP.GEU.AND P6, PT, R78, -126, PT ;  /* 0xc2fc00004e00780b */ /* 0x000fe20003fce000 */
[----:B-1----:R-:W-:Y:S01]  /*3630*/  FADD R30, R32, R49 ;  /* 0x00000031201e7221 */ /* 0x002fe20000000000 */
[----:B------:R-:W-:Y:S01]  /*3640*/  FADD R54, R54, R89 ;  /* 0x0000005936367221 */ /* 0x000fe20000000000 */
[----:B------:R-:W-:-:S02]  /*3650*/  F2FP.F16.F32.PACK_AB R32, R15, R32 ;  /* 0x000000200f20723e */ /* 0x000fc400000000ff */
[----:B------:R-:W-:Y:S01]  /*3660*/  @!P1 FMUL R0, R0, 0.5 ;  /* 0x3f00000000009820 */ /* 0x000fe20000400000 */
[----:B------:R-:W1:Y:S01]  /*3670*/  MUFU.EX2 R71, R71 ;  /* 0x0000004700477308 */ /* 0x000e620000000800 */
[----:B--2---:R-:W-:Y:S01]  /*3680*/  FADD R26, R28, R41 ;  /* 0x000000291c1a7221 */ /* 0x004fe20000000000 */
[----:B-----5:R-:W-:Y:S01]  /*3690*/  @!P4 FMUL R92, R92, R92 ;  /* 0x0000005c5c5cc220 */ /* 0x020fe20000400000 */
[----:B------:R-:W-:Y:S01]  /*36a0*/  FSETP.GEU.AND P4, PT, R86, -126, PT ;  /* 0xc2fc00005600780b */ /* 0x000fe20003f8e000 */
[----:B------:R-:W-:Y:S01]  /*36b0*/  FADD R38, R3, R30 ;  /* 0x0000001e03267221 */ /* 0x000fe20000000000 */
[----:B------:R-:W-:Y:S01]  /*36c0*/  FADD R73, R26, R65 ;  /* 0x000000411a497221 */ /* 0x000fe20000000000 */
[----:B------:R-:W-:Y:S01]  /*36d0*/  FADD R26, R8, R37 ;  /* 0x00000025081a7221 */ /* 0x000fe20000000000 */
[----:B------:R-:W-:Y:S01]  /*36e0*/  FADD R65, R12, R53 ;  /* 0x000000350c417221 */ /* 0x000fe20000000000 */
[----:B------:R-:W2:Y:S01]  /*36f0*/  MUFU.EX2 R79, R79 ;  /* 0x0000004f004f7308 */ /* 0x000ea20000000800 */
[----:B------:R-:W-:Y:S01]  /*3700*/  @!P6 FMUL R78, R78, 0.5 ;  /* 0x3f0000004e4ee820 */ /* 0x000fe20000400000 */
[----:B------:R-:W-:Y:S01]  /*3710*/  FADD R3, R7, R40 ;  /* 0x0000002807037221 */ /* 0x000fe20000000000 */
[----:B------:R-:W-:Y:S01]  /*3720*/  FADD R46, R26, R65 ;  /* 0x000000411a2e7221 */ /* 0x000fe20000000000 */
[----:B------:R-:W-:Y:S01]  /*3730*/  FADD R65, R14, R27 ;  /* 0x0000001b0e417221 */ /* 0x000fe20000000000 */
[----:B------:R-:W-:Y:S01]  /*3740*/  FADD R26, R10, R45 ;  /* 0x0000002d0a1a7221 */ /* 0x000fe20000000000 */
[----:B------:R-:W-:Y:S01]  /*3750*/  FADD R30, R11, R44 ;  /* 0x0000002c0b1e7221 */ /* 0x000fe20000000000 */
[----:B------:R-:W-:Y:S01]  /*3760*/  FADD R42, R3, R34 ;  /* 0x00000022032a7221 */ /* 0x000fe20000000000 */
[----:B------:R-:W-:Y:S01]  /*3770*/  @!P4 FMUL R86, R86, 0.5 ;  /* 0x3f0000005656c820 */ /* 0x000fe20000400000 */
[----:B------:R-:W-:Y:S01]  /*3780*/  FADD R81, R26, R65 ;  /* 0x000000411a517221 */ /* 0x000fe20000000000 */
[----:B------:R-:W-:Y:S01]  /*3790*/  FADD R77, R30, R69 ;  /* 0x000000451e4d7221 */ /* 0x000fe20000000000 */
[----:B------:R-:W3:Y:S01]  /*37a0*/  MUFU.EX2 R65, R0 ;  /* 0x0000000000417308 */ /* 0x000ee20000000800 */
[----:B------:R-:W-:Y:S01]  /*37b0*/  FADD R3, R9, R20 ;  /* 0x0000001409037221 */ /* 0x000fe20000000000 */
[----:B------:R-:W-:Y:S01]  /*37c0*/  FADD R34, R21, R56 ;  /* 0x0000003815227221 */ /* 0x000fe20000000000 */
[----:B------:R-:W-:Y:S01]  /*37d0*/  FADD R30, R13, R48 ;  /* 0x000000300d1e7221 */ /* 0x000fe20000000000 */
[----:B------:R-:W-:Y:S01]  /*37e0*/  FADD R69, R29, R64 ;  /* 0x000000401d457221 */ /* 0x000fe20000000000 */
[----:B------:R-:W-:Y:S01]  /*37f0*/  FADD R26, R31, R90 ;  /* 0x0000005a1f1a7221 */ /* 0x000fe20000000000 */
[----:B------:R-:W-:Y:S01]  /*3800*/  FADD R3, R3, R34 ;  /* 0x0000002203037221 */ /* 0x000fe20000000000 */
[----:B------:R-:W-:Y:S01]  /*3810*/  FADD R87, R55, R92 ;  /* 0x0000005c37577221 */ /* 0x000fe20000000000 */
[----:B------:R-:W4:Y:S01]  /*3820*/  MUFU.EX2 R78, R78 ;  /* 0x0000004e004e7308 */ /* 0x000f220000000800 */
[----:B------:R-:W-:Y:S01]  /*3830*/  FADD R30, R30, R69 ;  /* 0x000000451e1e7221 */ /* 0x000fe20000000000 */
[----:B------:R-:W-:Y:S01]  /*3840*/  FADD R69, R47, R82 ;  /* 0x000000522f457221 */ /* 0x000fe20000000000 */
[----:B------:R-:W-:Y:S01]  /*3850*/  FADD R34, R68, R61 ;  /* 0x0000003d44227221 */ /* 0x000fe20000000000 */
[----:B-1----:R-:W-:Y:S01]  /*3860*/  @!P5 FMUL R71, R71, R71 ;  /* 0x000000474747d220 */ /* 0x002fe20000400000 */
[----:B--2---:R-:W-:Y:S01]  /*3870*/  @!P3 FMUL R79, R79, R79 ;  /* 0x0000004f4f4fb220 */ /* 0x004fe20000400000 */
[----:B------:R-:W-:Y:S01]  /*3880*/  FADD R91, R26, R69 ;  /* 0x000000451a5b7221 */ /* 0x000fe20000000000 */
[----:B------:R-:W-:Y:S01]  /*3890*/  FADD R94, R50, R87 ;  /* 0x00000057325e7221 */ /* 0x000fe20000000000 */
[----:B------:R-:W1:Y:S01]  /*38a0*/  MUFU.EX2 R86, R86 ;  /* 0x0000005600567308 */ /* 0x000e620000000800 */
[----:B---3--:R-:W-:Y:S01]  /*38b0*/  @!P1 FMUL R65, R65, R65 ;  /* 0x0000004141419220 */ /* 0x008fe20000400000 */
[----:B------:R-:W-:Y:S01]  /*38c0*/  FADD R93, R34, R85 ;  /* 0x00000055225d7221 */ /* 0x000fe20000000000 */
[----:B------:R-:W-:Y:S01]  /*38d0*/  FADD R26, R72, R63 ;  /* 0x0000003f481a7221 */ /* 0x000fe20000000000 */
[----:B------:R-:W-:Y:S01]  /*38e0*/  FADD R85, R88, R79 ;  /* 0x0000004f58557221 */ /* 0x000fe20000000000 */
[----:B------:R-:W-:Y:S01]  /*38f0*/  FADD R50, R80, R71 ;  /* 0x0000004750327221 */ /* 0x000fe20000000000 */
[----:B------:R-:W-:Y:S01]  /*3900*/  FADD R89, R62, R65 ;  /* 0x000000413e597221 */ /* 0x000fe20000000000 */
[----:B------:R-:W-:Y:S01]  /*3910*/  @!P2 FMUL R74, R74, R74 ;  /* 0x0000004a4a4aa220 */ /* 0x000fe20000400000 */
[----:B------:R-:W-:Y:S01]  /*3920*/  FADD R26, R26, R85 ;  /* 0x000000551a1a7221 */ /* 0x000fe20000000000 */
[----:B----4-:R-:W-:Y:S01]  /*3930*/  @!P6 FMUL R78, R78, R78 ;  /* 0x0000004e4e4ee220 */ /* 0x010fe20000400000 */
[----:B------:R-:W-:Y:S01]  /*3940*/  FADD R89, R50, R89 ;  /* 0x0000005932597221 */ /* 0x000fe20000000000 */
[----:B------:R-:W-:Y:S01]  /*3950*/  FADD R0, R35, R66 ;  /* 0x0000004223007221 */ /* 0x000fe20000000000 */
[----:B------:R-:W-:Y:S01]  /*3960*/  FADD R34, R43, R74 ;  /* 0x0000004a2b227221 */ /* 0x000fe20000000000 */
[----:B------:R-:W-:Y:S01]  /*3970*/  FADD R69, R51, R78 ;  /* 0x0000004e33457221 */ /* 0x000fe20000000000 */
[----:B------:R-:W-:Y:S01]  /*3980*/  FADD R89, R26, R89 ;  /* 0x000000591a597221 */ /* 0x000fe20000000000 */
[----:B------:R-:W-:Y:S01]  /*3990*/  IMAD.U32 R26, RZ, RZ, UR9 ;  /* 0x00000009ff1a7e24 */ /* 0x000fe2000f8e00ff */
[----:B------:R-:W-:Y:S01]  /*39a0*/  UIADD3 UR9, UR51, 0x1, URZ ;  /* 0x0000000133097890 */ /* 0x000fe2000fffe03f */
[----:B-1----:R-:W-:Y:S01]  /*39b0*/  @!P4 FMUL R86, R86, R86 ;  /* 0x000000565656c220 */ /* 0x002fe20000400000 */
[----:B------:R-:W-:Y:S01]  /*39c0*/  FADD R0, R0, R69 ;  /* 0x0000004500007221 */ /* 0x000fe20000000000 */
[----:B------:R-:W-:Y:S01]  /*39d0*/  FADD R38, R38, R73 ;  /* 0x0000004926267221 */ /* 0x000fe20000000000 */
[----:B------:R-:W-:Y:S01]  /*39e0*/  UISETP.NE.AND UP0, UPT, UR9, 0x5, UPT ;  /* 0x000000050900788c */ /* 0x000fe2000bf05270 */
[----:B------:R-:W-:Y:S01]  /*39f0*/  FADD R87, R59, R86 ;  /* 0x000000563b577221 */ /* 0x000fe20000000000 */
[----:B------:R-:W-:Y:S01]  /*3a00*/  FADD R42, R42, R77 ;  /* 0x0000004d2a2a7221 */ /* 0x000fe20000000000 */
[----:B------:R-:W-:Y:S01]  /*3a10*/  FADD R81, R46, R81 ;  /* 0x000000512e517221 */ /* 0x000fe20000000000 */
[----:B------:R-:W-:Y:S01]  /*3a20*/  FADD R3, R3, R30 ;  /* 0x0000001e03037221 */ /* 0x000fe20000000000 */
[----:B------:R-:W-:Y:S01]  /*3a30*/  FADD R87, R34, R87 ;  /* 0x0000005722577221 */ /* 0x000fe20000000000 */
[----:B------:R-:W-:Y:S01]  /*3a40*/  USEL UR6, URZ, 0x1, UP0 ;  /* 0x000000013f067887 */ /* 0x000fe20008000000 */
[----:B------:R-:W-:Y:S01]  /*3a50*/  FADD R91, R91, R94 ;  /* 0x0000005e5b5b7221 */ /* 0x000fe20000000000 */
[----:B------:R-:W-:Y:S01]  /*3a60*/  FADD R54, R93, R54 ;  /* 0x000000365d367221 */ /* 0x000fe20000000000 */
[----:B------:R-:W-:Y:S01]  /*3a70*/  FADD R0, R0, R87 ;  /* 0x0000005700007221 */ /* 0x000fe20000000000 */
[----:B------:R-:W-:Y:S01]  /*3a80*/  FADD R38, R38, R81 ;  /* 0x0000005126267221 */ /* 0x000fe20000000000 */
[----:B------:R-:W-:Y:S01]  /*3a90*/  FADD R3, R42, R3 ;  /* 0x000000032a037221 */ /* 0x000fe20000000000 */
[----:B------:R-:W-:Y:S01]  /*3aa0*/  FADD R89, R54, R89 ;  /* 0x0000005936597221 */ /* 0x000fe20000000000 */
[----:B------:R-:W-:Y:S01]  /*3ab0*/  FADD R0, R91, R0 ;  /* 0x000000005b007221 */ /* 0x000fe20000000000 */
[----:B------:R1:W-:Y:S01]  /*3ac0*/  SYNCS.ARRIVE.TRANS64.A1T0 RZ, [R26+UR10], RZ ;  /* 0x000000ff1aff79a7 */ /* 0x0003e2000810000a */
[----:B------:R-:W-:Y:S01]  /*3ad0*/  FADD R3, R38, R3 ;  /* 0x0000000326037221 */ /* 0x000fe20000000000 */
[----:B------:R-:W-:Y:S01]  /*3ae0*/  F2FP.F16.F32.PACK_AB R54, R64, R27 ;  /* 0x0000001b4036723e */ /* 0x000fe200000000ff */
[----:B------:R-:W-:Y:S01]  /*3af0*/  USEL UR9, UR9, URZ, UP0 ;  /* 0x0000003f09097287 */ /* 0x000fe20008000000 */
[----:B------:R-:W-:Y:S01]  /*3b00*/  LOP3.LUT R23, R23, UR6, RZ, 0x3c, !PT ;  /* 0x0000000617177c12 */ /* 0x000fe2000f8e3cff */
[----:B------:R-:W-:Y:S01]  /*3b10*/  FADD R0, R0, R89 ;  /* 0x0000005900007221 */ /* 0x000fe20000000000 */
[----:B------:R-:W-:-:S02]  /*3b20*/  F2FP.F16.F32.PACK_AB R38, R29, R14 ;  /* 0x0000000e1d26723e */ /* 0x000fc400000000ff */
[----:B------:R-:W-:Y:S02]  /*3b30*/  F2FP.F16.F32.PACK_AB R40, R40, R33 ;  /* 0x000000212828723e */ /* 0x000fe400000000ff */
[----:B------:R-:W-:Y:S02]  /*3b40*/  F2FP.F16.F32.PACK_AB R46, R48, R45 ;  /* 0x0000002d302e723e */ /* 0x000fe400000000ff */
[----:B------:R-:W-:Y:S02]  /*3b50*/  F2FP.F16.F32.PACK_AB R27, R72, R35 ;  /* 0x00000023481b723e */ /* 0x000fe400000000ff */
[----:B------:R-:W-:Y:S02]  /*3b60*/  F2FP.F16.F32.PACK_AB R42, R20, R37 ;  /* 0x00000025142a723e */ /* 0x000fe400000000ff */
[----:B------:R-:W-:Y:S02]  /*3b70*/  F2FP.F16.F32.PACK_AB R44, R44, R41 ;  /* 0x000000292c2c723e */ /* 0x000fe400000000ff */
[----:B------:R-:W-:-:S02]  /*3b80*/  F2FP.F16.F32.PACK_AB R48, R52, R49 ;  /* 0x000000313430723e */ /* 0x000fc400000000ff */
[----:B------:R-:W-:Y:S02]  /*3b90*/  F2FP.F16.F32.PACK_AB R50, R56, R53 ;  /* 0x000000353832723e */ /* 0x000fe400000000ff */
[----:B------:R-:W-:Y:S02]  /*3ba0*/  F2FP.F16.F32.PACK_AB R29, R76, R39 ;  /* 0x000000274c1d723e */ /* 0x000fe400000000ff */
[----:B------:R-:W-:Y:S02]  /*3bb0*/  F2FP.F16.F32.PACK_AB R31, R80, R43 ;  /* 0x0000002b501f723e */ /* 0x000fe400000000ff */
[----:B------:R-:W-:Y:S02]  /*3bc0*/  F2FP.F16.F32.PACK_AB R33, R84, R47 ;  /* 0x0000002f5421723e */ /* 0x000fe400000000ff */
[----:B------:R-:W-:Y:S02]  /*3bd0*/  F2FP.F16.F32.PACK_AB R35, R88, R51 ;  /* 0x000000335823723e */ /* 0x000fe400000000ff */
[----:B-1----:R-:W-:-:S02]  /*3be0*/  F2FP.F16.F32.PACK_AB R26, R9, R8 ;  /* 0x00000008091a723e */ /* 0x002fc400000000ff */
        /* <DEDUP_REMOVED lines=11> */
[----:B------:R-:W-:-:S02]  /*3ca0*/  F2FP.F16.F32.PACK_AB R51, R79, R78 ;  /* 0x0000004e4f33723e */ /* 0x000fc400000000ff */
[----:B------:R-:W-:Y:S01]  /*3cb0*/  F2FP.F16.F32.PACK_AB R53, R83, R92 ;  /* 0x0000005c5335723e */ /* 0x000fe200000000ff */
[----:B------:R-:W-:Y:S06]  /*3cc0*/  @!P0 BRA `(.L_x_21) ;  /* 0x0000000000048947 */ /* 0x000fec0003800000 */
[----:B------:R-:W-:Y:S01]  /*3cd0*/  BPT.TRAP 0x1 ;  /* 0x000000040000795c */ /* 0x000fe20000300000 */
.L_x_21:
[----:B------:R-:W-:Y:S01]  /*3ce0*/  ULEA UR6, UR9, UR47, 0x3 ;  /* 0x0000002f09067291 */ /* 0x000fe2000f8e183f */
[----:B------:R-:W-:-:S08]  /*3cf0*/  SHF.L.U32 R7, R23, 0x1f, RZ ;  /* 0x0000001f17077819 */ /* 0x000fd000000006ff */
[----:B------:R-:W1:Y:S02]  /*3d00*/  SYNCS.PHASECHK.TRANS64.TRYWAIT P1, [UR6+0x7200], R7 ;  /* 0x00720007ff0075a7 */ /* 0x000e640008020146 */
[----:B-1----:R-:W-:Y:S05]  /*3d10*/  @!P1 BRA `(.L_x_22) ;  /* 0x00000084004c9947 */ /* 0x002fea0003800000 */
.L_x_123:
[----:B------:R-:W-:Y:S01]  /*3d20*/  ULEA UR10, UR9, UR48, 0x8 ;  /* 0x00000030090a7291 */ /* 0x000fe2000f8e403f */
[----:B------:R-:W-:Y:S01]  /*3d30*/  WARPGROUP.ARRIVE ;  /* 0x00000000000079c5 */ /* 0x000fe20000000000 */
[----:B------:R-:W-:Y:S01]  /*3d40*/  UMOV UR7, 0xc0000010 ;  /* 0xc000001000077882 */ /* 0x000fe20000000000 */
[----:B------:R-:W-:-:S04]  /*3d50*/  F2FP.F16.F32.PACK_AB R55, R65, R86 ;  /* 0x000000564137723e */ /* 0x000fc800000000ff */
[----:B------:R-:W-:Y:S02]  /*3d60*/  UMOV UR6, UR10 ;  /* 0x0000000a00067c82 */ /* 0x000fe40008000000 */
[----:B------:R-:W-:Y:S01]  /*3d70*/  HGMMA.64x16x16.F32 R88, R24, gdesc[UR4].tnspB, RZ, !UPT, gsb0 ;  /* 0x4020000418587df0 */ /* 0x000fe2000c0008ff */
[----:B------:R-:W-:Y:S01]  /*3d80*/  UIADD3 UR6, UR10, 0x20, URZ ;  /* 0x000000200a067890 */ /* 0x000fe2000fffe03f */
[----:B------:R-:W-:Y:S01]  /*3d90*/  UMOV UR7, 0xc0000010 ;  /* 0xc000001000077882 */ /* 0x000fe20000000000 */
[----:B------:R-:W-:Y:S02]  /*3da0*/  WARPGROUP.DEPBAR.LE gsb0, 0x0 ;  /* 0x00008000000079c5 */ /* 0x000fe40000010000 */
[----:B------:R-:W-:-:S06]  /*3db0*/  WARPGROUP.ARRIVE ;  /* 0x00000000000079c5 */ /* 0x000fcc0000000000 */
[----:B------:R-:W-:Y:S01]  /*3dc0*/  HGMMA.64x16x16.F32 R88, R28, gdesc[UR4].tnspB, R88, gsb0 ;  /* 0x402000041c587df0 */ /* 0x000fe20008000858 */
        /* <DEDUP_REMOVED lines=29> */
[----:B------:R-:W-:Y:S03]  /*3fa0*/  HGMMA.64x16x16.F32 R88, R52, gdesc[UR4].tnspB, R88, gsb0 ;  /* 0x4020000434587df0 */ /* 0x000fe60008000858 */
[----:B------:R-:W-:Y:S02]  /*3fb0*/  WARPGROUP.DEPBAR.LE gsb0, 0x0 ;  /* 0x00008000000079c5 */ /* 0x000fe40000010000 */
[----:B------:R-:W-:Y:S05]  /*3fc0*/  @!P0 BRA `(.L_x_23) ;  /* 0x0000000000048947 */ /* 0x000fea0003800000 */
[----:B------:R-:W-:Y:S01]  /*3fd0*/  BPT.TRAP 0x1 ;  /* 0x000000040000795c */ /* 0x000fe20000300000 */
.L_x_23:
[----:B------:R-:W-:Y:S02]  /*3fe0*/  UISETP.GT.U32.AND UP0, UPT, UR44, 0x1, UPT ;  /* 0x000000012c00788c */ /* 0x000fe4000bf04070 */
[----:B------:R-:W-:-:S04]  /*3ff0*/  UIADD3 UR6, UR11, 0x7228, URZ ;  /* 0x000072280b067890 */ /* 0x000fc8000fffe03f */
[----:B------:R-:W-:Y:S01]  /*4000*/  PLOP3.LUT P1, PT, PT, PT, UP0, 0x80, 0x0 ;  /* 0x000000000000781c */ /* 0x000fe20003f2f008 */
[----:B------:R-:W-:-:S09]  /*4010*/  UPRMT UR6, URZ, 0x654, UR6 ;  /* 0x000006543f067896 */ /* 0x000fd20008000006 */
[----:B------:R-:W-:Y:S03]  /*4020*/  SYNCS.ARRIVE.TRANS64.RED.A1T0 RZ, [UR6], RZ ;  /* 0x000000ffffff79a7 */ /* 0x000fe60008100406 */
[----:B------:R-:W-:Y:S05]  /*4030*/  @P1 BRA `(.L_x_24) ;  /* 0x0000000000041947 */ /* 0x000fea0003800000 */
[----:B------:R-:W-:Y:S01]  /*4040*/  BPT.TRAP 0x1 ;  /* 0x000000040000795c */ /* 0x000fe20000300000 */
.L_x_24:
[----:B------:R-:W-:Y:S01]  /*4050*/  UIADD3 UR51, UR9, 0x1, URZ ;  /* 0x0000000109337890 */ /* 0x000fe2000fffe03f */
[C---:B------:R-:W-:Y:S01]  /*4060*/  ISETP.GE.AND P2, PT, R5.reuse, 0x3, PT ;  /* 0x000000030500780c */ /* 0x040fe20003f46270 */
[----:B-1----:R-:W-:Y:S02]  /*4070*/  VIADD R8, R22, 0x80 ;  /* 0x0000008016087836 */ /* 0x002fe40000000000 */
[----:B------:R-:W-:Y:S01]  /*4080*/  UISETP.NE.AND UP0, UPT, UR51, 0x5, UPT ;  /* 0x000000053300788c */ /* 0x000fe2000bf05270 */
[----:B------:R-:W-:Y:S02]  /*4090*/  VIADD R7, R5, 0xffffffff ;  /* 0xffffffff05077836 */ /* 0x000fe40000000000 */
[----:B------:R-:W-:Y:S01]  /*40a0*/  IMAD.MOV.U32 R5, RZ, RZ, R8 ;  /* 0x000000ffff057224 */ /* 0x000fe200078e0008 */
[----:B------:R-:W-:Y:S02]  /*40b0*/  USEL UR6, URZ, 0x1, UP0 ;  /* 0x000000013f067887 */ /* 0x000fe40008000000 */
[----:B------:R-:W-:-:S04]  /*40c0*/  USEL UR51, UR51, URZ, UP0 ;  /* 0x0000003f33337287 */ /* 0x000fc80008000000 */
[----:B------:R-:W-:Y:S01]  /*40d0*/  LOP3.LUT R23, R23, UR6, RZ, 0x3c, !PT ;  /* 0x0000000617177c12 */ /* 0x000fe2000f8e3cff */
[----:B------:R-:W-:Y:S07]  /*40e0*/  @!P2 BRA `(.L_x_25) ;  /* 0x0000002400a8a947 */ /* 0x000fee0003800000 */
[----:B------:R-:W-:Y:S01]  /*40f0*/  IMAD.MOV.U32 R5, RZ, RZ, R8 ;  /* 0x000000ffff057224 */ /* 0x000fe200078e0008 */
[----:B------:R-:W-:Y:S01]  /*4100*/  MOV R9, R6 ;  /* 0x0000000600097202 */ /* 0x000fe20000000f00 */
[----:B------:R-:W-:Y:S01]  /*4110*/  IMAD.MOV.U32 R11, RZ, RZ, R4 ;  /* 0x000000ffff0b7224 */ /* 0x000fe200078e0004 */
[----:B------:R-:W-:-:S06]  /*4120*/  ULDC UR11, c[0x0][0x604] ;  /* 0x00018100000b7ab9 */ /* 0x000fcc0000000800 */
.L_x_36:
[----:B------:R-:W-:Y:S05]  /*4130*/  @!P0 BRA `(.L_x_26) ;  /* 0x0000000000048947 */ /* 0x000fea0003800000 */
[----:B------:R-:W-:Y:S01]  /*4140*/  BPT.TRAP 0x1 ;  /* 0x000000040000795c */ /* 0x000fe20000300000 */
.L_x_26:
[----:B------:R-:W-:Y:S01]  /*4150*/  ULEA UR6, UR51, UR47, 0x3 ;  /* 0x0000002f33067291 */ /* 0x000fe2000f8e183f */
[----:B------:R-:W-:-:S08]  /*4160*/  SHF.L.U32 R4, R23, 0x1f, RZ ;  /* 0x0000001f17047819 */ /* 0x000fd000000006ff */
[----:B------:R-:W1:Y:S02]  /*4170*/  SYNCS.PHASECHK.TRANS64.TRYWAIT P2, [UR6+0x7200], R4 ;  /* 0x00720004ff0075a7 */ /* 0x000e640008040146 */
[----:B-1----:R-:W-:Y:S05]  /*4180*/  @!P2 BRA `(.L_x_27) ;  /* 0x000000800048a947 */ /* 0x002fea0003800000 */
.L_x_124:
[----:B------:R-:W-:Y:S01]  /*4190*/  ULEA UR6, UR51, UR50, 0x8 ;  /* 0x0000003233067291 */ /* 0x000fe2000f8e403f */
[----:B------:R-:W-:Y:S01]  /*41a0*/  WARPGROUP.ARRIVE ;  /* 0x00000000000079c5 */ /* 0x000fe20000000000 */
[----:B------:R-:W-:Y:S01]  /*41b0*/  UMOV UR7, 0xc0000010 ;  /* 0xc000001000077882 */ /* 0x000fe20000000000 */
[----:B------:R-:W-:-:S04]  /*41c0*/  UIADD3 UR51, UR51, 0x1, URZ ;  /* 0x0000000133337890 */ /* 0x000fc8000fffe03f */
[----:B------:R-:W-:Y:S02]  /*41d0*/  UISETP.NE.AND UP0, UPT, UR51, 0x5, UPT ;  /* 0x000000053300788c */ /* 0x000fe4000bf05270 */
[----:B------:R-:W-:Y:S02]  /*41e0*/  HGMMA.64x128x16.F32 R24, gdesc[UR4], RZ, !UPT, gsb0 ;  /* 0x01e00000041879f0 */ /* 0x000fe4000c0008ff */
[----:B------:R-:W-:Y:S02]  /*41f0*/  USEL UR6, URZ, 0x1, UP0 ;  /* 0x000000013f067887 */ /* 0x000fe40008000000 */
[----:B------:R-:W-:-:S04]  /*4200*/  USEL UR51, UR51, URZ, UP0 ;  /* 0x0000003f33337287 */ /* 0x000fc80008000000 */
[----:B------:R-:W-:Y:S01]  /*4210*/  LOP3.LUT R23, R23, UR6, RZ, 0x3c, !PT ;  /* 0x0000000617177c12 */ /* 0x000fe2000f8e3cff */
[----:B------:R-:W-:Y:S02]  /*4220*/  WARPGROUP.DEPBAR.LE gsb0, 0x0 ;  /* 0x00008000000079c5 */ /* 0x000fe40000010000 */
[----:B------:R-:W-:Y:S05]  /*4230*/  @!P0 BRA `(.L_x_28) ;  /* 0x0000000000048947 */ /* 0x000fea0003800000 */
[----:B------:R-:W-:Y:S01]  /*4240*/  BPT.TRAP 0x1 ;  /* 0x000000040000795c */ /* 0x000fe20000300000 */
.L_x_28:
[----:B-1----:R-:W-:Y:S01]  /*4250*/  FMNMX R4, R24, R11, !PT ;  /* 0x0000000b18047209 */ /* 0x002fe20007800000 */
[----:B------:R-:W-:Y:S01]  /*4260*/  ULEA UR6, UR51, UR47, 0x3 ;  /* 0x0000002f33067291 */ /* 0x000fe2000f8e183f */
[----:B------:R-:W-:Y:S02]  /*4270*/  FMNMX R8, R26, R9, !PT ;  /* 0x000000091a087209 */ /* 0x000fe40007800000 */
[----:B------:R-:W-:Y:S02]  /*4280*/  FMNMX R13, R25, R4, !PT ;  /* 0x00000004190d7209 */ /* 0x000fe40007800000 */
[----:B------:R-:W-:Y:S02]  /*4290*/  FMNMX R15, R27, R8, !PT ;  /* 0x000000081b0f7209 */ /* 0x000fe40007800000 */
[----:B------:R-:W-:Y:S02]  /*42a0*/  FMNMX R4, R28, R13, !PT ;  /* 0x0000000d1c047209 */ /* 0x000fe40007800000 */
[----:B------:R-:W-:-:S02]  /*42b0*/  FMNMX R8, R30, R15, !PT ;  /* 0x0000000f1e087209 */ /* 0x000fc40007800000 */
[----:B------:R-:W-:-:S04]  /*42c0*/  FMNMX R13, R29, R4, !PT ;  /* 0x000000041d0d7209 */ /* 0x000fc80007800000 */
        /* <DEDUP_REMOVED lines=27> */
[----:B------:R-:W-:-:S05]  /*4480*/  FMNMX R6, R85, R4, !PT ;  /* 0x0000000455067209 */ /* 0x000fca0007800000 */
[----:B------:R-:W1:Y:S02]  /*4490*/  SHFL.BFLY PT, R13, R6, 0x1, 0x1f ;  /* 0x0c201f00060d7f89 */ /* 0x000e6400000e0000 */
[----:B-1----:R-:W-:-:S05]  /*44a0*/  FMNMX R13, R6, R13, !PT ;  /* 0x0000000d060d7209 */ /* 0x002fca0007800000 */
[----:B------:R-:W1:Y:S02]  /*44b0*/  SHFL.BFLY PT, R4, R13, 0x2, 0x1f ;  /* 0x0c401f000d047f89 */ /* 0x000e6400000e0000 */
[----:B-1----:R-:W-:Y:S02]  /*44c0*/  FMNMX R4, R13, R4, !PT ;  /* 0x000000040d047209 */ /* 0x002fe40007800000 */
[----:B------:R-:W-:Y:S02]  /*44d0*/  FMNMX R13, R31, R8, !PT ;  /* 0x000000081f0d7209 */ /* 0x000fe40007800000 */
[----:B------:R-:W-:Y:S02]  /*44e0*/  FSETP.NEU.AND P2, PT, R4, -INF , PT ;  /* 0xff8000000400780b */ /* 0x000fe40003f4d000 */
[----:B------:R-:W-:Y:S02]  /*44f0*/  FMNMX R6, R34, R13, !PT ;  /* 0x0000000d22067209 */ /* 0x000fe40007800000 */
[----:B------:R-:W-:-:S02]  /*4500*/  FSEL R12, R4, RZ, P2 ;  /* 0x000000ff040c7208 */ /* 0x000fc40001000000 */
[----:B------:R-:W-:-:S03]  /*4510*/  FMNMX R13, R35, R6, !PT ;  /* 0x00000006230d7209 */ /* 0x000fc60007800000 */
[----:B------:R-:W-:Y:S01]  /*4520*/  FMUL R99, R12, UR11 ;  /* 0x0000000b0c637c20 */ /* 0x000fe20008400000 */
[----:B------:R-:W-:Y:S01]  /*4530*/  FMNMX R6, R38, R13, !PT ;  /* 0x0000000d26067209 */ /* 0x000fe20007800000 */
[----:B------:R-:W-:Y:S02]  /*4540*/  FADD R12, -R12, R11 ;  /* 0x0000000b0c0c7221 */ /* 0x000fe40000000100 */
[--C-:B------:R-:W-:Y:S01]  /*4550*/  FFMA R24, R24, UR11, -R99.reuse ;  /* 0x0000000b18187c23 */ /* 0x100fe20008000863 */
[--C-:B------:R-:W-:Y:S01]  /*4560*/  FFMA R25, R25, UR11, -R99.reuse ;  /* 0x0000000b19197c23 */ /* 0x100fe20008000863 */
[----:B------:R-:W-:Y:S01]  /*4570*/  FMNMX R21, R39, R6, !PT ;  /* 0x0000000627157209 */ /* 0x000fe20007800000 */
[--C-:B------:R-:W-:Y:S01]  /*4580*/  FFMA R8, R28, UR11, -R99.reuse ;  /* 0x0000000b1c087c23 */ /* 0x100fe20008000863 */
[--C-:B------:R-:W-:Y:S01]  /*4590*/  FFMA R15, R29, UR11, -R99.reuse ;  /* 0x0000000b1d0f7c23 */ /* 0x100fe20008000863 */
[----:B------:R-:W-:Y:S01]  /*45a0*/  FSETP.GEU.AND P6, PT, R24, -126, PT ;  /* 0xc2fc00001800780b */ /* 0x000fe20003fce000 */
[--C-:B------:R-:W-:Y:S01]  /*45b0*/  FFMA R10, R36, UR11, -R99.reuse ;  /* 0x0000000b240a7c23 */ /* 0x100fe20008000863 */
[----:B------:R-:W-:Y:S01]  /*45c0*/  FSETP.GEU.AND P3, PT, R25, -126, PT ;  /* 0xc2fc00001900780b */ /* 0x000fe20003f6e000 */
[--C-:B------:R-:W-:Y:S01]  /*45d0*/  FFMA R28, R32, UR11, -R99.reuse ;  /* 0x0000000b201c7c23 */ /* 0x100fe20008000863 */
[----:B------:R-:W-:Y:S01]  /*45e0*/  FMNMX R6, R42, R21, !PT ;  /* 0x000000152a067209 */ /* 0x000fe20007800000 */
[--C-:B------:R-:W-:Y:S01]  /*45f0*/  FFMA R21, R33, UR11, -R99.reuse ;  /* 0x0000000b21157c23 */ /* 0x100fe20008000863 */
[----:B------:R-:W-:Y:S01]  /*4600*/  FSETP.GEU.AND P4, PT, R8, -126, PT ;  /* 0xc2fc00000800780b */ /* 0x000fe20003f8e000 */
[--C-:B------:R-:W-:Y:S01]  /*4610*/  FFMA R33, R37, UR11, -R99.reuse ;  /* 0x0000000b25217c23 */ /* 0x100fe20008000863 */
[----:B------:R-:W-:Y:S01]  /*4620*/  FSETP.GEU.AND P5, PT, R15, -126, PT ;  /* 0xc2fc00000f00780b */ /* 0x000fe20003fae000 */
[--C-:B------:R-:W-:Y:S01]  /*4630*/  FFMA R14, R44, UR11, -R99.reuse ;  /* 0x0000000b2c0e7c23 */ /* 0x100fe20008000863 */
[----:B------:R-:W-:Y:S01]  /*4640*/  FSETP.GEU.AND P2, PT, R28, -126, PT ;  /* 0xc2fc00001c00780b */ /* 0x000fe20003f4e000 */
[--C-:B------:R-:W-:Y:S01]  /*4650*/  FFMA R32, R40, UR11, -R99.reuse ;  /* 0x0000000b28207c23 */ /* 0x100fe20008000863 */
[--C-:B------:R-:W-:Y:S01]  /*4660*/  FFMA R37, R41, UR11, -R99.reuse ;  /* 0x0000000b29257c23 */ /* 0x100fe20008000863 */
[----:B------:R-:W-:Y:S01]  /*4670*/  @!P6 FMUL R24, R24, 0.5 ;  /* 0x3f0000001818e820 */ /* 0x000fe20000400000 */
[--C-:B------:R-:W-:Y:S01]  /*4680*/  FFMA R41, R45, UR11, -R99.reuse ;  /* 0x0000000b2d297c23 */ /* 0x100fe20008000863 */
[----:B------:R-:W-:Y:S01]  /*4690*/  @!P3 FMUL R25, R25, 0.5 ;  /* 0x3f0000001919b820 */ /* 0x000fe20000400000 */
[----:B------:R-:W-:Y:S01]  /*46a0*/  FMNMX R29, R43, R6, !PT ;  /* 0x000000062b1d7209 */ /* 0x000fe20007800000 */
[--C-:B------:R-:W-:Y:S01]  /*46b0*/  FFMA R45, R49, UR11, -R99.reuse ;  /* 0x0000000b312d7c23 */ /* 0x100fe20008000863 */
[--C-:B------:R-:W-:Y:S01]  /*46c0*/  FFMA R36, R48, UR11, -R99.reuse ;  /* 0x0000000b30247c23 */ /* 0x100fe20008000863 */
[----:B------:R-:W1:Y:S01]  /*46d0*/  MUFU.EX2 R24, R24 ;  /* 0x0000001800187308 */ /* 0x000e620000000800 */
[----:B------:R-:W-:Y:S01]  /*46e0*/  @!P4 FMUL R8, R8, 0.5 ;  /* 0x3f0000000808c820 */ /* 0x000fe20000400000 */
[----:B------:R-:W-:Y:S01]  /*46f0*/  @!P5 FMUL R15, R15, 0.5 ;  /* 0x3f0000000f0fd820 */ /* 0x000fe20000400000 */
[----:B------:R-:W-:Y:S01]  /*4700*/  FMNMX R6, R46, R29, !PT ;  /* 0x0000001d2e067209 */ /* 0x000fe20007800000 */
[----:B------:R-:W-:Y:S01]  /*4710*/  @!P2 FMUL R28, R28, 0.5 ;  /* 0x3f0000001c1ca820 */ /* 0x000fe20000400000 */
[--C-:B------:R-:W-:Y:S01]  /*4720*/  FFMA R49, R53, UR11, -R99.reuse ;  /* 0x0000000b35317c23 */ /* 0x100fe20008000863 */
[--C-:B------:R-:W-:Y:S01]  /*4730*/  FFMA R53, R56, UR11, -R99.reuse ;  /* 0x0000000b38357c23 */ /* 0x100fe20008000863 */
[--C-:B------:R-:W-:Y:S01]  /*4740*/  FFMA R20, R52, UR11, -R99.reuse ;  /* 0x0000000b34147c23 */ /* 0x100fe20008000863 */
[----:B------:R2:W3:Y:S01]  /*4750*/  MUFU.EX2 R13, R25 ;  /* 0x00000019000d7308 */ /* 0x0004e20000000800 */
[--C-:B------:R-:W-:Y:S01]  /*4760*/  FFMA R44, R61, UR11, -R99.reuse ;  /* 0x0000000b3d2c7c23 */ /* 0x100fe20008000863 */
[--C-:B------:R-:W-:Y:S01]  /*4770*/  FFMA R40, R57, UR11, -R99.reuse ;  /* 0x0000000b39287c23 */ /* 0x100fe20008000863 */
[--C-:B------:R-:W-:Y:S01]  /*4780*/  FFMA R61, R64, UR11, -R99.reuse ;  /* 0x0000000b403d7c23 */ /* 0x100fe20008000863 */
[--C-:B------:R-:W-:Y:S01]  /*4790*/  FFMA R57, R60, UR11, -R99.reuse ;  /* 0x0000000b3c397c23 */ /* 0x100fe20008000863 */
[--C-:B------:R-:W-:Y:S01]  /*47a0*/  FFMA R48, R65, UR11, -R99.reuse ;  /* 0x0000000b41307c23 */ /* 0x100fe20008000863 */
[--C-:B------:R-:W-:Y:S01]  /*47b0*/  FFMA R65, R68, UR11, -R99.reuse ;  /* 0x0000000b44417c23 */ /* 0x100fe20008000863 */
[--C-:B------:R-:W-:Y:S01]  /*47c0*/  FFMA R56, R73, UR11, -R99.reuse ;  /* 0x0000000b49387c23 */ /* 0x100fe20008000863 */
[----:B------:R-:W4:Y:S01]  /*47d0*/  MUFU.EX2 R8, R8 ;  /* 0x0000000800087308 */ /* 0x000f220000000800 */
[----:B-1----:R-:W-:Y:S01]  /*47e0*/  @!P6 FMUL R24, R24, R24 ;  /* 0x000000181818e220 */ /* 0x002fe20000400000 */
[----:B------:R-:W-:Y:S01]  /*47f0*/  FSETP.GEU.AND P6, PT, R21, -126, PT ;  /* 0xc2fc00001500780b */ /* 0x000fe20003fce000 */
[--C-:B------:R-:W-:Y:S01]  /*4800*/  FFMA R52, R69, UR11, -R99.reuse ;  /* 0x0000000b45347c23 */ /* 0x100fe20008000863 */
[----:B--2---:R-:W-:Y:S01]  /*4810*/  FMNMX R25, R47, R6, !PT ;  /* 0x000000062f197209 */ /* 0x004fe20007800000 */
[--C-:B------:R-:W-:Y:S01]  /*4820*/  FFMA R73, R76, UR11, -R99.reuse ;  /* 0x0000000b4c497c23 */ /* 0x100fe20008000863 */
[--C-:B------:R-:W-:Y:S01]  /*4830*/  FFMA R69, R72, UR11, -R99.reuse ;  /* 0x0000000b48457c23 */ /* 0x100fe20008000863 */
[--C-:B------:R-:W-:Y:S01]  /*4840*/  FFMA R60, R77, UR11, -R99.reuse ;  /* 0x0000000b4d3c7c23 */ /* 0x100fe20008000863 */
[----:B------:R-:W1:Y:S01]  /*4850*/  MUFU.EX2 R15, R15 ;  /* 0x0000000f000f7308 */ /* 0x000e620000000800 */
[----:B---3--:R-:W-:Y:S01]  /*4860*/  @!P3 FMUL R13, R13, R13 ;  /* 0x0000000d0d0db220 */ /* 0x008fe20000400000 */
[----:B------:R-:W-:Y:S01]  /*4870*/  FSETP.GEU.AND P3, PT, R10, -126, PT ;  /* 0xc2fc00000a00780b */ /* 0x000fe20003f6e000 */
[--C-:B------:R-:W-:Y:S01]  /*4880*/  FFMA R64, R81, UR11, -R99.reuse ;  /* 0x0000000b51407c23 */ /* 0x100fe20008000863 */
[----:B------:R-:W-:Y:S01]  /*4890*/  FMNMX R6, R50, R25, !PT ;  /* 0x0000001932067209 */ /* 0x000fe20007800000 */
[--C-:B------:R-:W-:Y:S01]  /*48a0*/  FFMA R77, R80, UR11, -R99.reuse ;  /* 0x0000000b504d7c23 */ /* 0x100fe20008000863 */
[--C-:B------:R-:W-:Y:S01]  /*48b0*/  FFMA R68, R85, UR11, -R99.reuse ;  /* 0x0000000b55447c23 */ /* 0x100fe20008000863 */
[----:B------:R-:W-:Y:S01]  /*48c0*/  @!P6 FMUL R21, R21, 0.5 ;  /* 0x3f0000001515e820 */ /* 0x000fe20000400000 */
[----:B------:R-:W2:Y:S01]  /*48d0*/  MUFU.EX2 R28, R28 ;  /* 0x0000001c001c7308 */ /* 0x000ea20000000800 */
[----:B----4-:R-:W-:Y:S01]  /*48e0*/  @!P4 FMUL R8, R8, R8 ;  /* 0x000000080808c220 */ /* 0x010fe20000400000 */
[----:B------:R-:W-:Y:S01]  /*48f0*/  FSETP.GEU.AND P4, PT, R33, -126, PT ;  /* 0xc2fc00002100780b */ /* 0x000fe20003f8e000 */
[----:B------:R-:W-:Y:S01]  /*4900*/  FFMA R81, R84, UR11, -R99 ;  /* 0x0000000b54517c23 */ /* 0x000fe20008000863 */
[----:B------:R-:W-:Y:S01]  /*4910*/  FMNMX R25, R51, R6, !PT ;  /* 0x0000000633197209 */ /* 0x000fe20007800000 */
[----:B------:R-:W-:-:S02]  /*4920*/  FMUL R12, R12, UR11 ;  /* 0x0000000b0c0c7c20 */ /* 0x000fc40008400000 */
[----:B------:R-:W-:Y:S01]  /*4930*/  @!P3 FMUL R10, R10, 0.5 ;  /* 0x3f0000000a0ab820 */ /* 0x000fe20000400000 */
[----:B------:R-:W3:Y:S01]  /*4940*/  MUFU.EX2 R21, R21 ;  /* 0x0000001500157308 */ /* 0x000ee20000000800 */
[----:B-1----:R-:W-:Y:S01]  /*4950*/  @!P5 FMUL R15, R15, R15 ;  /* 0x0000000f0f0fd220 */ /* 0x002fe20000400000 */
[----:B------:R-:W-:Y:S02]  /*4960*/  FSETP.GEU.AND P5, PT, R32, -126, PT ;  /* 0xc2fc00002000780b */ /* 0x000fe40003fae000 */
[----:B------:R-:W-:-:S03]  /*4970*/  FMNMX R6, R54, R25, !PT ;  /* 0x0000001936067209 */ /* 0x000fc60007800000 */
[----:B------:R-:W-:Y:S01]  /*4980*/  @!P4 FMUL R33, R33, 0.5 ;  /* 0x3f0000002121c820 */ /* 0x000fe20000400000 */
[----:B------:R-:W1:Y:S01]  /*4990*/  MUFU.EX2 R10, R10 ;  /* 0x0000000a000a7308 */ /* 0x000e620000000800 */
[----:B--2---:R-:W-:Y:S01]  /*49a0*/  @!P2 FMUL R28, R28, R28 ;  /* 0x0000001c1c1ca220 */ /* 0x004fe20000400000 */
[----:B------:R-:W-:Y:S02]  /*49b0*/  FSETP.GEU.AND P2, PT, R37, -126, PT ;  /* 0xc2fc00002500780b */ /* 0x000fe40003f4e000 */
[----:B------:R-:W-:-:S03]  /*49c0*/  FMNMX R25, R55, R6, !PT ;  /* 0x0000000637197209 */ /* 0x000fc60007800000 */
[----:B------:R-:W-:Y:S01]  /*49d0*/  @!P5 FMUL R32, R32, 0.5 ;  /* 0x3f0000002020d820 */ /* 0x000fe20000400000 */
[----:B------:R-:W2:Y:S01]  /*49e0*/  MUFU.EX2 R33, R33 ;  /* 0x0000002100217308 */ /* 0x000ea20000000800 */
[----:B---3--:R-:W-:Y:S01]  /*49f0*/  @!P6 FMUL R21, R21, R21 ;  /* 0x000000151515e220 */ /* 0x008fe20000400000 */
[----:B------:R-:W-:Y:S02]  /*4a00*/  FSETP.GEU.AND P6, PT, R14, -126, PT ;  /* 0xc2fc00000e00780b */ /* 0x000fe40003fce000 */
[----:B------:R-:W-:-:S03]  /*4a10*/  FMNMX R6, R58, R25, !PT ;  /* 0x000000193a067209 */ /* 0x000fc60007800000 */
        /* <DEDUP_REMOVED lines=31> */
[----:B------:R-:W-:Y:S01]  /*4c10*/  FMNMX R25, R71, R6, !PT ;  /* 0x0000000647197209 */ /* 0x000fe20007800000 */
[----:B-1----:R-:W-:Y:S01]  /*4c20*/  @!P4 FMUL R36, R36, R36 ;  /* 0x000000242424c220 */ /* 0x002fe20000400000 */
[----:B------:R-:W-:Y:S01]  /*4c30*/  FSETP.GEU.AND P4, PT, R40, -126, PT ;  /* 0xc2fc00002800780b */ /* 0x000fe20003f8e000 */
[----:B------:R-:W1:Y:S01]  /*4c40*/  MUFU.EX2 R20, R20 ;  /* 0x0000001400147308 */ /* 0x000e620000000800 */
[----:B------:R-:W-:-:S03]  /*4c50*/  FMNMX R6, R74, R25, !PT ;  /* 0x000000194a067209 */ /* 0x000fc60007800000 */
[----:B------:R-:W-:Y:S01]  /*4c60*/  @!P3 FMUL R53, R53, 0.5 ;  /* 0x3f0000003535b820 */ /* 0x000fe20000400000 */
[----:B------:R-:W-:Y:S01]  /*4c70*/  FMNMX R25, R75, R6, !PT ;  /* 0x000000064b197209 */ /* 0x000fe20007800000 */
[----:B--2---:R-:W-:Y:S01]  /*4c80*/  @!P5 FMUL R45, R45, R45 ;  /* 0x0000002d2d2dd220 */ /* 0x004fe20000400000 */
[----:B------:R-:W-:Y:S01]  /*4c90*/  FSETP.GEU.AND P5, PT, R57, -126, PT ;  /* 0xc2fc00003900780b */ /* 0x000fe20003fae000 */
[----:B------:R-:W2:Y:S01]  /*4ca0*/  MUFU.EX2 R49, R49 ;  /* 0x0000003100317308 */ /* 0x000ea20000000800 */
[----:B------:R-:W-:-:S03]  /*4cb0*/  FMNMX R6, R78, R25, !PT ;  /* 0x000000194e067209 */ /* 0x000fc60007800000 */
[----:B------:R-:W-:Y:S01]  /*4cc0*/  @!P4 FMUL R40, R40, 0.5 ;  /* 0x3f0000002828c820 */ /* 0x000fe20000400000 */
[----:B------:R-:W-:-:S03]  /*4cd0*/  FMNMX R25, R79, R6, !PT ;  /* 0x000000064f197209 */ /* 0x000fc60007800000 */
[----:B------:R-:W3:Y:S01]  /*4ce0*/  MUFU.EX2 R53, R53 ;  /* 0x0000003500357308 */ /* 0x000ee20000000800 */
[----:B-1----:R-:W-:Y:S01]  /*4cf0*/  @!P2 FMUL R20, R20, R20 ;  /* 0x000000141414a220 */ /* 0x002fe20000400000 */
[----:B------:R-:W-:Y:S02]  /*4d00*/  FMNMX R6, R82, R25, !PT ;  /* 0x0000001952067209 */ /* 0x000fe40007800000 */
[----:B------:R-:W-:Y:S01]  /*4d10*/  @!P5 FMUL R57, R57, 0.5 ;  /* 0x3f0000003939d820 */ /* 0x000fe20000400000 */
[----:B------:R-:W-:Y:S02]  /*4d20*/  FSETP.GEU.AND P2, PT, R44, -126, PT ;  /* 0xc2fc00002c00780b */ /* 0x000fe40003f4e000 */
[----:B------:R-:W-:Y:S01]  /*4d30*/  FMNMX R25, R83, R6, !PT ;  /* 0x0000000653197209 */ /* 0x000fe20007800000 */
[----:B------:R-:W1:Y:S01]  /*4d40*/  MUFU.EX2 R40, R40 ;  /* 0x0000002800287308 */ /* 0x000e620000000800 */
[----:B--2---:R-:W-:Y:S01]  /*4d50*/  @!P6 FMUL R49, R49, R49 ;  /* 0x000000313131e220 */ /* 0x004fe20000400000 */
[----:B------:R-:W-:-:S02]  /*4d60*/  FSETP.GEU.AND P6, PT, R61, -126, PT ;  /* 0xc2fc00003d00780b */ /* 0x000fc40003fce000 */
[----:B------:R-:W-:-:S04]  /*4d70*/  FMNMX R6, R86, R25, !PT ;  /* 0x0000001956067209 */ /* 0x000fc80007800000 */
[----:B------:R-:W2:Y:S01]  /*4d80*/  MUFU.EX2 R57, R57 ;  /* 0x0000003900397308 */ /* 0x000ea20000000800 */
[----:B---3--:R-:W-:Y:S01]  /*4d90*/  @!P3 FMUL R53, R53, R53 ;  /* 0x000000353535b220 */ /* 0x008fe20000400000 */
[----:B------:R-:W-:Y:S01]  /*4da0*/  FSETP.GEU.AND P3, PT, R48, -126, PT ;  /* 0xc2fc00003000780b */ /* 0x000fe20003f6e000 */
[----:B------:R-:W-:Y:S01]  /*4db0*/  @!P2 FMUL R44, R44, 0.5 ;  /* 0x3f0000002c2ca820 */ /* 0x000fe20000400000 */
[----:B------:R-:W-:-:S03]  /*4dc0*/  FMNMX R6, R87, R6, !PT ;  /* 0x0000000657067209 */ /* 0x000fc60007800000 */
[----:B------:R-:W-:Y:S02]  /*4dd0*/  @!P6 FMUL R61, R61, 0.5 ;  /* 0x3f0000003d3de820 */ /* 0x000fe40000400000 */
[----:B------:R-:W3:Y:S01]  /*4de0*/  SHFL.BFLY PT, R25, R6, 0x1, 0x1f ;  /* 0x0c201f0006197f89 */ /* 0x000ee200000e0000 */
[----:B-1----:R-:W-:Y:S01]  /*4df0*/  @!P4 FMUL R40, R40, R40 ;  /* 0x000000282828c220 */ /* 0x002fe20000400000 */
[----:B------:R-:W-:Y:S01]  /*4e00*/  FSETP.GEU.AND P4, PT, R65, -126, PT ;  /* 0xc2fc00004100780b */ /* 0x000fe20003f8e000 */
[----:B------:R-:W1:Y:S03]  /*4e10*/  MUFU.EX2 R44, R44 ;  /* 0x0000002c002c7308 */ /* 0x000e660000000800 */
[----:B------:R-:W-:Y:S01]  /*4e20*/  @!P3 FMUL R48, R48, 0.5 ;  /* 0x3f0000003030b820 */ /* 0x000fe20000400000 */
[----:B--2---:R-:W-:Y:S01]  /*4e30*/  @!P5 FMUL R57, R57, R57 ;  /* 0x000000393939d220 */ /* 0x004fe20000400000 */
[----:B------:R-:W-:-:S03]  /*4e40*/  FSETP.GEU.AND P5, PT, R52, -126, PT ;  /* 0xc2fc00003400780b */ /* 0x000fc60003fae000 */
[----:B------:R-:W2:Y:S04]  /*4e50*/  MUFU.EX2 R61, R61 ;  /* 0x0000003d003d7308 */ /* 0x000ea80000000800 */
[----:B------:R-:W-:-:S04]  /*4e60*/  @!P4 FMUL R65, R65, 0.5 ;  /* 0x3f0000004141c820 */ /* 0x000fc80000400000 */
[----:B------:R-:W4:Y:S01]  /*4e70*/  MUFU.EX2 R48, R48 ;  /* 0x0000003000307308 */ /* 0x000f220000000800 */
[----:B-1----:R-:W-:Y:S01]  /*4e80*/  @!P2 FMUL R44, R44, R44 ;  /* 0x0000002c2c2ca220 */ /* 0x002fe20000400000 */
[----:B------:R-:W-:Y:S01]  /*4e90*/  FSETP.GEU.AND P2, PT, R69, -126, PT ;  /* 0xc2fc00004500780b */ /* 0x000fe20003f4e000 */
[----:B------:R-:W-:Y:S01]  /*4ea0*/  @!P5 FMUL R52, R52, 0.5 ;  /* 0x3f0000003434d820 */ /* 0x000fe20000400000 */
[----:B---3--:R-:W-:-:S04]  /*4eb0*/  FMNMX R6, R6, R25, !PT ;  /* 0x0000001906067209 */ /* 0x008fc80007800000 */
[----:B------:R-:W1:Y:S01]  /*4ec0*/  MUFU.EX2 R65, R65 ;  /* 0x0000004100417308 */ /* 0x000e620000000800 */
[----:B--2---:R-:W-:Y:S01]  /*4ed0*/  @!P6 FMUL R61, R61, R61 ;  /* 0x0000003d3d3de220 */ /* 0x004fe20000400000 */
[----:B------:R-:W-:Y:S01]  /*4ee0*/  FSETP.GEU.AND P6, PT, R56, -126, PT ;  /* 0xc2fc00003800780b */ /* 0x000fe20003fce000 */
[----:B------:R-:W2:Y:S02]  /*4ef0*/  SHFL.BFLY PT, R25, R6, 0x2, 0x1f ;  /* 0x0c401f0006197f89 */ /* 0x000ea400000e0000 */
[----:B------:R-:W-:Y:S01]  /*4f00*/  FADD R11, R28, R61 ;  /* 0x0000003d1c0b7221 */ /* 0x000fe20000000000 */
[----:B------:R-:W-:Y:S01]  /*4f10*/  F2FP.F16.F32.PACK_AB R28, R21, R28 ;  /* 0x0000001c151c723e */ /* 0x000fe200000000ff */
[----:B------:R-:W-:Y:S01]  /*4f20*/  @!P2 FMUL R69, R69, 0.5 ;  /* 0x3f0000004545a820 */ /* 0x000fe20000400000 */
[----:B------:R-:W3:Y:S01]  /*4f30*/  MUFU.EX2 R52, R52 ;  /* 0x0000003400347308 */ /* 0x000ee20000000800 */
[----:B----4-:R-:W-:Y:S01]  /*4f40*/  @!P3 FMUL R48, R48, R48 ;  /* 0x000000303030b220 */ /* 0x010fe20000400000 */
[----:B------:R-:W-:-:S05]  /*4f50*/  FSETP.GEU.AND P3, PT, R73, -126, PT ;  /* 0xc2fc00004900780b */ /* 0x000fca0003f6e000 */
[----:B------:R-:W-:Y:S01]  /*4f60*/  @!P6 FMUL R56, R56, 0.5 ;  /* 0x3f0000003838e820 */ /* 0x000fe20000400000 */
[----:B------:R-:W4:Y:S01]  /*4f70*/  MUFU.EX2 R69, R69 ;  /* 0x0000004500457308 */ /* 0x000f220000000800 */
[----:B-1----:R-:W-:Y:S01]  /*4f80*/  @!P4 FMUL R65, R65, R65 ;  /* 0x000000414141c220 */ /* 0x002fe20000400000 */
[----:B------:R-:W-:-:S05]  /*4f90*/  FSETP.GEU.AND P4, PT, R60, -126, PT ;  /* 0xc2fc00003c00780b */ /* 0x000fca0003f8e000 */
[----:B------:R-:W-:Y:S01]  /*4fa0*/  @!P3 FMUL R73, R73, 0.5 ;  /* 0x3f0000004949b820 */ /* 0x000fe20000400000 */
[----:B------:R-:W1:Y:S01]  /*4fb0*/  MUFU.EX2 R56, R56 ;  /* 0x0000003800387308 */ /* 0x000e620000000800 */
[----:B---3--:R-:W-:Y:S01]  /*4fc0*/  @!P5 FMUL R52, R52, R52 ;  /* 0x000000343434d220 */ /* 0x008fe20000400000 */
[----:B------:R-:W-:Y:S02]  /*4fd0*/  FSETP.GEU.AND P5, PT, R77, -126, PT ;  /* 0xc2fc00004d00780b */ /* 0x000fe40003fae000 */
[----:B--2---:R-:W-:-:S03]  /*4fe0*/  FMNMX R6, R6, R25, !PT ;  /* 0x0000001906067209 */ /* 0x004fc60007800000 */
[----:B------:R-:W-:Y:S01]  /*4ff0*/  @!P4 FMUL R60, R60, 0.5 ;  /* 0x3f0000003c3cc820 */ /* 0x000fe20000400000 */
[----:B------:R-:W2:Y:S01]  /*5000*/  MUFU.EX2 R73, R73 ;  /* 0x0000004900497308 */ /* 0x000ea20000000800 */
[----:B----4-:R-:W-:Y:S01]  /*5010*/  @!P2 FMUL R69, R69, R69 ;  /* 0x000000454545a220 */ /* 0x010fe20000400000 */
[----:B------:R-:W-:-:S04]  /*5020*/  FSETP.NEU.AND P2, PT, R6, -INF , PT ;  /* 0xff8000000600780b */ /* 0x000fc80003f4d000 */
[----:B------:R-:W-:Y:S01]  /*5030*/  FSEL R72, R6, RZ, P2 ;  /* 0x000000ff06487208 */ /* 0x000fe20001000000 */
[----:B------:R-:W-:Y:S01]  /*5040*/  @!P5 FMUL R77, R77, 0.5 ;  /* 0x3f0000004d4dd820 */ /* 0x000fe20000400000 */
[----:B------:R-:W3:Y:S01]  /*5050*/  MUFU.EX2 R60, R60 ;  /* 0x0000003c003c7308 */ /* 0x000ee20000000800 */
[----:B-1----:R-:W-:Y:S01]  /*5060*/  @!P6 FMUL R56, R56, R56 ;  /* 0x000000383838e220 */ /* 0x002fe20000400000 */
[----:B------:R-:W-:Y:S01]  /*5070*/  FSETP.GEU.AND P6, PT, R64, -126, PT ;  /* 0xc2fc00004000780b */ /* 0x000fe20003fce000 */
[C---:B------:R-:W-:Y:S01]  /*5080*/  FMUL R25, R72.reuse, UR11 ;  /* 0x0000000b48197c20 */ /* 0x040fe20008400000 */
[----:B------:R-:W-:Y:S01]  /*5090*/  FSETP.GEU.AND P2, PT, R81, -126, PT ;  /* 0xc2fc00005100780b */ /* 0x000fe20003f4e000 */
[----:B------:R-:W-:Y:S01]  /*50a0*/  FADD R99, -R72, R9 ;  /* 0x0000000948637221 */ /* 0x000fe20000000100 */
[----:B------:R-:W-:Y:S01]  /*50b0*/  FADD R9, R24, R53 ;  /* 0x0000003518097221 */ /* 0x000fe20000000000 */
[--C-:B------:R-:W-:Y:S01]  /*50c0*/  FFMA R26, R26, UR11, -R25.reuse ;  /* 0x0000000b1a1a7c23 */ /* 0x100fe20008000819 */
[----:B------:R-:W1:Y:S01]  /*50d0*/  MUFU.EX2 R77, R77 ;  /* 0x0000004d004d7308 */ /* 0x000e620000000800 */
[----:B--2---:R-:W-:Y:S01]  /*50e0*/  @!P3 FMUL R73, R73, R73 ;  /* 0x000000494949b220 */ /* 0x004fe20000400000 */
[----:B------:R-:W-:Y:S01]  /*50f0*/  FSETP.GEU.AND P3, PT, R68, -126, PT ;  /* 0xc2fc00004400780b */ /* 0x000fe20003f6e000 */
[--C-:B------:R-:W-:Y:S01]  /*5100*/  FFMA R30, R30, UR11, -R25.reuse ;  /* 0x0000000b1e1e7c23 */ /* 0x100fe20008000819 */
[--C-:B------:R-:W-:Y:S01]  /*5110*/  FFMA R27, R27, UR11, -R25.reuse ;  /* 0x0000000b1b1b7c23 */ /* 0x100fe20008000819 */
[--C-:B------:R-:W-:Y:S01]  /*5120*/  FFMA R34, R34, UR11, -R25.reuse ;  /* 0x0000000b22227c23 */ /* 0x100fe20008000819 */
[--C-:B------:R-:W-:Y:S01]  /*5130*/  FFMA R29, R31, UR11, -R25.reuse ;  /* 0x0000000b1f1d7c23 */ /* 0x100fe20008000819 */
[----:B------:R-:W-:Y:S01]  /*5140*/  @!P6 FMUL R64, R64, 0.5 ;  /* 0x3f0000004040e820 */ /* 0x000fe20000400000 */
[--C-:B------:R-:W-:Y:S01]  /*5150*/  FFMA R38, R38, UR11, -R25.reuse ;  /* 0x0000000b26267c23 */ /* 0x100fe20008000819 */
[----:B---3--:R-:W-:Y:S01]  /*5160*/  @!P4 FMUL R60, R60, R60 ;  /* 0x0000003c3c3cc220 */ /* 0x008fe20000400000 */
[----:B------:R-:W-:Y:S01]  /*5170*/  FSETP.GEU.AND P4, PT, R26, -126, PT ;  /* 0xc2fc00001a00780b */ /* 0x000fe20003f8e000 */
[----:B------:R-:W-:Y:S01]  /*5180*/  @!P2 FMUL R81, R81, 0.5 ;  /* 0x3f0000005151a820 */ /* 0x000fe20000400000 */
[--C-:B------:R-:W-:Y:S01]  /*5190*/  FFMA R42, R42, UR11, -R25.reuse ;  /* 0x0000000b2a2a7c23 */ /* 0x100fe20008000819 */
[----:B------:R-:W2:Y:S01]  /*51a0*/  MUFU.EX2 R64, R64 ;  /* 0x0000004000407308 */ /* 0x000ea20000000800 */
[--C-:B------:R-:W-:Y:S01]  /*51b0*/  FFMA R75, R75, UR11, -R25.reuse ;  /* 0x0000000b4b4b7c23 */ /* 0x100fe20008000819 */
[----:B------:R-:W-:Y:S01]  /*51c0*/  @!P3 FMUL R68, R68, 0.5 ;  /* 0x3f0000004444b820 */ /* 0x000fe20000400000 */
[--C-:B------:R-:W-:Y:S01]  /*51d0*/  FFMA R82, R82, UR11, -R25.reuse ;  /* 0x0000000b52527c23 */ /* 0x100fe20008000819 */
[----:B-1----:R-:W-:Y:S01]  /*51e0*/  @!P5 FMUL R77, R77, R77 ;  /* 0x0000004d4d4dd220 */ /* 0x002fe20000400000 */
[----:B------:R-:W-:Y:S01]  /*51f0*/  FSETP.GEU.AND P5, PT, R27, -126, PT ;  /* 0xc2fc00001b00780b */ /* 0x000fe20003fae000 */
[--C-:B------:R-:W-:Y:S01]  /*5200*/  FFMA R83, R83, UR11, -R25.reuse ;  /* 0x0000000b53537c23 */ /* 0x100fe20008000819 */
[--C-:B------:R-:W-:Y:S01]  /*5210*/  FFMA R71, R71, UR11, -R25.reuse ;  /* 0x0000000b47477c23 */ /* 0x100fe20008000819 */
[----:B------:R-:W1:Y:S01]  /*5220*/  MUFU.EX2 R68, R68 ;  /* 0x0000004400447308 */ /* 0x000e620000000800 */
[--C-:B------:R-:W-:Y:S01]  /*5230*/  FFMA R79, R79, UR11, -R25.reuse ;  /* 0x0000000b4f4f7c23 */ /* 0x100fe20008000819 */
[----:B------:R-:W-:Y:S01]  /*5240*/  @!P4 FMUL R26, R26, 0.5 ;  /* 0x3f0000001a1ac820 */ /* 0x000fe20000400000 */
[--C-:B------:R-:W-:Y:S01]  /*5250*/  FFMA R86, R86, UR11, -R25.reuse ;  /* 0x0000000b56567c23 */ /* 0x100fe20008000819 */
[----:B------:R-:W-:Y:S01]  /*5260*/  FFMA R87, R87, UR11, -R25 ;  /* 0x0000000b57577c23 */ /* 0x000fe20008000819 */
[----:B------:R-:W-:Y:S01]  /*5270*/  FMUL R99, R99, UR11 ;  /* 0x0000000b63637c20 */ /* 0x000fe20008400000 */
[----:B------:R-:W-:-:S02]  /*5280*/  F2FP.F16.F32.PACK_AB R24, R13, R24 ;  /* 0x000000180d18723e */ /* 0x000fc400000000ff */
[----:B------:R-:W3:Y:S01]  /*5290*/  MUFU.EX2 R81, R81 ;  /* 0x0000005100517308 */ /* 0x000ee20000000800 */
[----:B--2---:R-:W-:Y:S01]  /*52a0*/  @!P6 FMUL R64, R64, R64 ;  /* 0x000000404040e220 */ /* 0x004fe20000400000 */
[----:B------:R-:W-:Y:S01]  /*52b0*/  FSETP.GEU.AND P6, PT, R30, -126, PT ;  /* 0xc2fc00001e00780b */ /* 0x000fe20003fce000 */
[----:B------:R-:W-:-:S05]  /*52c0*/  @!P5 FMUL R27, R27, 0.5 ;  /* 0x3f0000001b1bd820 */ /* 0x000fca0000400000 */
[----:B------:R2:W4:Y:S01]  /*52d0*/  MUFU.EX2 R76, R26 ;  /* 0x0000001a004c7308 */ /* 0x0005220000000800 */
[----:B-1----:R-:W-:Y:S01]  /*52e0*/  @!P3 FMUL R68, R68, R68 ;  /* 0x000000444444b220 */ /* 0x002fe20000400000 */
[----:B------:R-:W-:-:S05]  /*52f0*/  FSETP.GEU.AND P3, PT, R34, -126, PT ;  /* 0xc2fc00002200780b */ /* 0x000fca0003f6e000 */
[----:B------:R-:W-:Y:S01]  /*5300*/  @!P6 FMUL R30, R30, 0.5 ;  /* 0x3f0000001e1ee820 */ /* 0x000fe20000400000 */
[----:B------:R1:W5:Y:S01]  /*5310*/  MUFU.EX2 R31, R27 ;  /* 0x0000001b001f7308 */ /* 0x0003620000000800 */
[----:B---3--:R-:W-:Y:S01]  /*5320*/  @!P2 FMUL R81, R81, R81 ;  /* 0x000000515151a220 */ /* 0x008fe20000400000 */
[----:B------:R-:W-:Y:S01]  /*5330*/  FSETP.GEU.AND P2, PT, R29, -126, PT ;  /* 0xc2fc00001d00780b */ /* 0x000fe20003f4e000 */
[----:B--2---:R-:W-:-:S04]  /*5340*/  FFMA R26, R35, UR11, -R25 ;  /* 0x0000000b231a7c23 */ /* 0x004fc80008000819 */
        /* <DEDUP_REMOVED lines=13> */
[----:B------:R-:W-:Y:S01]  /*5420*/  @!P4 FMUL R26, R26, 0.5 ;  /* 0x3f0000001a1ac820 */ /* 0x000fe20000400000 */
[----:B-1----:R-:W-:-:S03]  /*5430*/  FFMA R34, R51, UR11, -R25 ;  /* 0x0000000b33227c23 */ /* 0x002fc60008000819 */
[----:B------:R-:W-:Y:S01]  /*5440*/  @!P5 FMUL R38, R38, 0.5 ;  /* 0x3f0000002626d820 */ /* 0x000fe20000400000 */
[----:B------:R1:W3:Y:S01]  /*5450*/  MUFU.EX2 R39, R26 ;  /* 0x0000001a00277308 */ /* 0x0002e20000000800 */
[----:B--2---:R-:W-:Y:S01]  /*5460*/  FFMA R29, R43, UR11, -R25 ;  /* 0x0000000b2b1d7c23 */ /* 0x004fe20008000819 */
[----:B----4-:R-:W-:-:S04]  /*5470*/  @!P3 FMUL R84, R84, R84 ;  /* 0x000000545454b220 */ /* 0x010fc80000400000 */
[----:B------:R-:W-:Y:S01]  /*5480*/  FSETP.GEU.AND P3, PT, R29, -126, PT ;  /* 0xc2fc00001d00780b */ /* 0x000fe20003f6e000 */
[----:B------:R-:W-:Y:S01]  /*5490*/  @!P6 FMUL R27, R27, 0.5 ;  /* 0x3f0000001b1be820 */ /* 0x000fe20000400000 */
[----:B------:R-:W2:Y:S01]  /*54a0*/  MUFU.EX2 R85, R38 ;  /* 0x0000002600557308 */ /* 0x000ea20000000800 */
[----:B-----5:R-:W-:Y:S01]  /*54b0*/  @!P2 FMUL R35, R35, R35 ;  /* 0x000000232323a220 */ /* 0x020fe20000400000 */
[----:B------:R-:W-:Y:S01]  /*54c0*/  FSETP.GEU.AND P2, PT, R42, -126, PT ;  /* 0xc2fc00002a00780b */ /* 0x000fe20003f4e000 */
[----:B-1----:R-:W-:-:S05]  /*54d0*/  FFMA R26, R46, UR11, -R25 ;  /* 0x0000000b2e1a7c23 */ /* 0x002fca0008000819 */
[----:B------:R1:W4:Y:S01]  /*54e0*/  MUFU.EX2 R100, R27 ;  /* 0x0000001b00647308 */ /* 0x0003220000000800 */
[----:B---3--:R-:W-:Y:S01]  /*54f0*/  @!P4 FMUL R39, R39, R39 ;  /* 0x000000272727c220 */ /* 0x008fe20000400000 */
[----:B------:R-:W-:Y:S01]  /*5500*/  FSETP.GEU.AND P4, PT, R26, -126, PT ;  /* 0xc2fc00001a00780b */ /* 0x000fe20003f8e000 */
[----:B------:R-:W-:-:S04]  /*5510*/  @!P3 FMUL R29, R29, 0.5 ;  /* 0x3f0000001d1db820 */ /* 0x000fc80000400000 */
[----:B------:R-:W-:Y:S01]  /*5520*/  @!P2 FMUL R42, R42, 0.5 ;  /* 0x3f0000002a2aa820 */ /* 0x000fe20000400000 */
[----:B------:R3:W5:Y:S01]  /*5530*/  MUFU.EX2 R46, R29 ;  /* 0x0000001d002e7308 */ /* 0x0007620000000800 */
[----:B-1----:R-:W-:Y:S01]  /*5540*/  FFMA R27, R50, UR11, -R25 ;  /* 0x0000000b321b7c23 */ /* 0x002fe20008000819 */
[----:B--2---:R-:W-:Y:S01]  /*5550*/  @!P5 FMUL R85, R85, R85 ;  /* 0x000000555555d220 */ /* 0x004fe20000400000 */
[----:B------:R-:W-:-:S04]  /*5560*/  FSETP.GEU.AND P5, PT, R30, -126, PT ;  /* 0xc2fc00001e00780b */ /* 0x000fc80003fae000 */
[----:B------:R-:W-:Y:S01]  /*5570*/  @!P4 FMUL R26, R26, 0.5 ;  /* 0x3f0000001a1ac820 */ /* 0x000fe20000400000 */
[----:B------:R-:W1:Y:S01]  /*5580*/  MUFU.EX2 R43, R42 ;  /* 0x0000002a002b7308 */ /* 0x000e620000000800 */
[----:B----4-:R-:W-:Y:S01]  /*5590*/  @!P6 FMUL R100, R100, R100 ;  /* 0x000000646464e220 */ /* 0x010fe20000400000 */
[----:B------:R-:W-:Y:S01]  /*55a0*/  FSETP.GEU.AND P6, PT, R27, -126, PT ;  /* 0xc2fc00001b00780b */ /* 0x000fe20003fce000 */
[----:B---3--:R-:W-:-:S05]  /*55b0*/  FFMA R29, R54, UR11, -R25 ;  /* 0x0000000b361d7c23 */ /* 0x008fca0008000819 */
[----:B------:R-:W-:Y:S01]  /*55c0*/  @!P5 FMUL R30, R30, 0.5 ;  /* 0x3f0000001e1ed820 */ /* 0x000fe20000400000 */
[----:B------:R2:W3:Y:S01]  /*55d0*/  MUFU.EX2 R47, R26 ;  /* 0x0000001a002f7308 */ /* 0x0004e20000000800 */
[----:B-----5:R-:W-:Y:S01]  /*55e0*/  @!P3 FMUL R46, R46, R46 ;  /* 0x0000002e2e2eb220 */ /* 0x020fe20000400000 */
[----:B------:R-:W-:-:S04]  /*55f0*/  FSETP.GEU.AND P3, PT, R29, -126, PT ;  /* 0xc2fc00001d00780b */ /* 0x000fc80003f6e000 */
[----:B------:R-:W-:Y:S02]  /*5600*/  @!P6 FMUL R27, R27, 0.5 ;  /* 0x3f0000001b1be820 */ /* 0x000fe40000400000 */
[----:B------:R4:W5:Y:S01]  /*5610*/  MUFU.EX2 R50, R30 ;  /* 0x0000001e00327308 */ /* 0x0009620000000800 */
[----:B-1----:R-:W-:Y:S01]  /*5620*/  @!P2 FMUL R43, R43, R43 ;  /* 0x0000002b2b2ba220 */ /* 0x002fe20000400000 */
[----:B------:R-:W-:Y:S01]  /*5630*/  FSETP.GEU.AND P2, PT, R34, -126, PT ;  /* 0xc2fc00002200780b */ /* 0x000fe20003f4e000 */
[----:B--2---:R-:W-:-:S04]  /*5640*/  FFMA R26, R55, UR11, -R25 ;  /* 0x0000000b371a7c23 */ /* 0x004fc80008000819 */
[----:B------:R-:W-:Y:S01]  /*5650*/  @!P3 FMUL R29, R29, 0.5 ;  /* 0x3f0000001d1db820 */ /* 0x000fe20000400000 */
[----:B------:R1:W2:Y:S01]  /*5660*/  MUFU.EX2 R51, R27 ;  /* 0x0000001b00337308 */ /* 0x0002a20000000800 */
[----:B----4-:R-:W-:Y:S01]  /*5670*/  FFMA R30, R58, UR11, -R25 ;  /* 0x0000000b3a1e7c23 */ /* 0x010fe20008000819 */
[----:B---3--:R-:W-:Y:S01]  /*5680*/  @!P4 FMUL R47, R47, R47 ;  /* 0x0000002f2f2fc220 */ /* 0x008fe20000400000 */
[----:B------:R-:W-:-:S04]  /*5690*/  FSETP.GEU.AND P4, PT, R26, -126, PT ;  /* 0xc2fc00001a00780b */ /* 0x000fc80003f8e000 */
[----:B------:R-:W-:Y:S01]  /*56a0*/  @!P2 FMUL R34, R34, 0.5 ;  /* 0x3f0000002222a820 */ /* 0x000fe20000400000 */
[----:B------:R3:W4:Y:S01]  /*56b0*/  MUFU.EX2 R55, R29 ;  /* 0x0000001d00377308 */ /* 0x0007220000000800 */
[----:B-1----:R-:W-:Y:S01]  /*56c0*/  FFMA R27, R59, UR11, -R25 ;  /* 0x0000000b3b1b7c23 */ /* 0x002fe20008000819 */
[----:B-----5:R-:W-:Y:S01]  /*56d0*/  @!P5 FMUL R50, R50, R50 ;  /* 0x000000323232d220 */ /* 0x020fe20000400000 */
[----:B------:R-:W-:-:S05]  /*56e0*/  FSETP.GEU.AND P5, PT, R30, -126, PT ;  /* 0xc2fc00001e00780b */ /* 0x000fca0003fae000 */
[----:B------:R1:W5:Y:S01]  /*56f0*/  MUFU.EX2 R54, R34 ;  /* 0x0000002200367308 */ /* 0x0003620000000800 */
[----:B--2---:R-:W-:Y:S01]  /*5700*/  @!P6 FMUL R51, R51, R51 ;  /* 0x000000333333e220 */ /* 0x004fe20000400000 */
[----:B------:R-:W-:Y:S01]  /*5710*/  FSETP.GEU.AND P6, PT, R27, -126, PT ;  /* 0xc2fc00001b00780b */ /* 0x000fe20003fce000 */
[----:B------:R-:W-:Y:S01]  /*5720*/  @!P4 FMUL R26, R26, 0.5 ;  /* 0x3f0000001a1ac820 */ /* 0x000fe20000400000 */
[----:B---3--:R-:W-:-:S04]  /*5730*/  FFMA R29, R63, UR11, -R25 ;  /* 0x0000000b3f1d7c23 */ /* 0x008fc80008000819 */
[----:B------:R-:W-:Y:S01]  /*5740*/  @!P5 FMUL R30, R30, 0.5 ;  /* 0x3f0000001e1ed820 */ /* 0x000fe20000400000 */
[----:B-1----:R-:W-:Y:S01]  /*5750*/  FFMA R34, R62, UR11, -R25 ;  /* 0x0000000b3e227c23 */ /* 0x002fe20008000819 */
[----:B------:R1:W2:Y:S01]  /*5760*/  MUFU.EX2 R58, R26 ;  /* 0x0000001a003a7308 */ /* 0x0002a20000000800 */
[----:B----4-:R-:W-:Y:S01]  /*5770*/  @!P3 FMUL R55, R55, R55 ;  /* 0x000000373737b220 */ /* 0x010fe20000400000 */
[----:B------:R-:W-:-:S03]  /*5780*/  FSETP.GEU.AND P3, PT, R29, -126, PT ;  /* 0xc2fc00001d00780b */ /* 0x000fc60003f6e000 */
[----:B------:R-:W-:Y:S01]  /*5790*/  @!P6 FMUL R27, R27, 0.5 ;  /* 0x3f0000001b1be820 */ /* 0x000fe20000400000 */
[----:B-----5:R-:W-:Y:S02]  /*57a0*/  @!P2 FMUL R54, R54, R54 ;  /* 0x000000363636a220 */ /* 0x020fe40000400000 */
[----:B------:R3:W4:Y:S01]  /*57b0*/  MUFU.EX2 R59, R30 ;  /* 0x0000001e003b7308 */ /* 0x0007220000000800 */
[----:B------:R-:W-:Y:S01]  /*57c0*/  FSETP.GEU.AND P2, PT, R34, -126, PT ;  /* 0xc2fc00002200780b */ /* 0x000fe20003f4e000 */
[----:B-1----:R-:W-:-:S05]  /*57d0*/  FFMA R26, R66, UR11, -R25 ;  /* 0x0000000b421a7c23 */ /* 0x002fca0008000819 */
[----:B------:R-:W-:Y:S01]  /*57e0*/  @!P3 FMUL R29, R29, 0.5 ;  /* 0x3f0000001d1db820 */ /* 0x000fe20000400000 */
[----:B------:R1:W5:Y:S01]  /*57f0*/  MUFU.EX2 R62, R27 ;  /* 0x0000001b003e7308 */ /* 0x0003620000000800 */
[----:B---3--:R-:W-:Y:S01]  /*5800*/  FFMA R30, R67, UR11, -R25 ;  /* 0x0000000b431e7c23 */ /* 0x008fe20008000819 */
[----:B--2---:R-:W-:Y:S01]  /*5810*/  @!P4 FMUL R58, R58, R58 ;  /* 0x0000003a3a3ac220 */ /* 0x004fe20000400000 */
[----:B------:R-:W-:-:S03]  /*5820*/  FSETP.GEU.AND P4, PT, R26, -126, PT ;  /* 0xc2fc00001a00780b */ /* 0x000fc60003f8e000 */
[----:B------:R-:W-:Y:S02]  /*5830*/  @!P2 FMUL R34, R34, 0.5 ;  /* 0x3f0000002222a820 */ /* 0x000fe40000400000 */
[----:B------:R2:W3:Y:S01]  /*5840*/  MUFU.EX2 R66, R29 ;  /* 0x0000001d00427308 */ /* 0x0004e20000000800 */
[----:B-1----:R-:W-:Y:S01]  /*5850*/  FFMA R27, R70, UR11, -R25 ;  /* 0x0000000b461b7c23 */ /* 0x002fe20008000819 */
[----:B----4-:R-:W-:Y:S01]  /*5860*/  @!P5 FMUL R59, R59, R59 ;  /* 0x0000003b3b3bd220 */ /* 0x010fe20000400000 */
[----:B------:R-:W-:-:S05]  /*5870*/  FSETP.GEU.AND P5, PT, R30, -126, PT ;  /* 0xc2fc00001e00780b */ /* 0x000fca0003fae000 */
[----:B------:R1:W4:Y:S01]  /*5880*/  MUFU.EX2 R63, R34 ;  /* 0x00000022003f7308 */ /* 0x0003220000000800 */
[----:B-----5:R-:W-:Y:S01]  /*5890*/  @!P6 FMUL R62, R62, R62 ;  /* 0x0000003e3e3ee220 */ /* 0x020fe20000400000 */
[----:B------:R-:W-:Y:S01]  /*58a0*/  FSETP.GEU.AND P6, PT, R27, -126, PT ;  /* 0xc2fc00001b00780b */ /* 0x000fe20003fce000 */
[----:B------:R-:W-:Y:S01]  /*58b0*/  @!P4 FMUL R26, R26, 0.5 ;  /* 0x3f0000001a1ac820 */ /* 0x000fe20000400000 */
[----:B--2---:R-:W-:-:S04]  /*58c0*/  FFMA R29, R78, UR11, -R25 ;  /* 0x0000000b4e1d7c23 */ /* 0x004fc80008000819 */
[----:B------:R-:W-:Y:S01]  /*58d0*/  @!P5 FMUL R30, R30, 0.5 ;  /* 0x3f0000001e1ed820 */ /* 0x000fe20000400000 */
[----:B-1----:R-:W-:Y:S01]  /*58e0*/  FFMA R34, R74, UR11, -R25 ;  /* 0x0000000b4a227c23 */ /* 0x002fe20008000819 */
[----:B------:R1:W2:Y:S01]  /*58f0*/  MUFU.EX2 R67, R26 ;  /* 0x0000001a00437308 */ /* 0x0002a20000000800 */
[----:B---3--:R-:W-:Y:S01]  /*5900*/  @!P3 FMUL R66, R66, R66 ;  /* 0x000000424242b220 */ /* 0x008fe20000400000 */
[----:B------:R-:W-:Y:S02]  /*5910*/  FADD R25, R21, R48 ;  /* 0x0000003015197221 */ /* 0x000fe40000000000 */
[----:B------:R-:W-:Y:S01]  /*5920*/  FSETP.GEU.AND P3, PT, R34, -126, PT ;  /* 0xc2fc00002200780b */ /* 0x000fe20003f6e000 */
[----:B------:R-:W-:Y:S01]  /*5930*/  @!P6 FMUL R27, R27, 0.5 ;  /* 0x3f0000001b1be820 */ /* 0x000fe20000400000 */
[----:B----4-:R-:W-:Y:S02]  /*5940*/  @!P2 FMUL R63, R63, R63 ;  /* 0x0000003f3f3fa220 */ /* 0x010fe40000400000 */
[----:B------:R3:W4:Y:S01]  /*5950*/  MUFU.EX2 R70, R30 ;  /* 0x0000001e00467308 */ /* 0x0007220000000800 */
[----:B------:R-:W-:Y:S01]  /*5960*/  FSETP.GEU.AND P2, PT, R71, -126, PT ;  /* 0xc2fc00004700780b */ /* 0x000fe20003f4e000 */
[----:B-1----:R-:W-:Y:S01]  /*5970*/  FADD R26, R32, R69 ;  /* 0x00000045201a7221 */ /* 0x002fe20000000000 */
[----:B------:R-:W-:-:S05]  /*5980*/  F2FP.F16.F32.PACK_AB R32, R37, R32 ;  /* 0x000000202520723e */ /* 0x000fca00000000ff */
[----:B------:R1:W5:Y:S01]  /*5990*/  MUFU.EX2 R74, R27 ;  /* 0x0000001b004a7308 */ /* 0x0003620000000800 */
[----:B------:R-:W-:Y:S01]  /*59a0*/  @!P3 FMUL R34, R34, 0.5 ;  /* 0x3f0000002222b820 */ /* 0x000fe20000400000 */
[----:B--2---:R-:W-:Y:S01]  /*59b0*/  @!P4 FMUL R67, R67, R67 ;  /* 0x000000434343c220 */ /* 0x004fe20000400000 */
[----:B------:R-:W-:Y:S01]  /*59c0*/  FSETP.GEU.AND P4, PT, R75, -126, PT ;  /* 0xc2fc00004b00780b */ /* 0x000fe20003f8e000 */
[----:B---3--:R-:W-:Y:S01]  /*59d0*/  FADD R30, R36, R77 ;  /* 0x0000004d241e7221 */ /* 0x008fe20000000000 */
[----:B------:R-:W-:Y:S01]  /*59e0*/  F2FP.F16.F32.PACK_AB R36, R45, R36 ;  /* 0x000000242d24723e */ /* 0x000fe200000000ff */
[----:B------:R-:W-:Y:S01]  /*59f0*/  @!P2 FMUL R71, R71, 0.5 ;  /* 0x3f0000004747a820 */ /* 0x000fe20000400000 */
[----:B------:R-:W-:Y:S01]  /*5a00*/  FADD R101, R84, R67 ;  /* 0x0000004354657221 */ /* 0x000fe20000000000 */
[----:B------:R2:W3:Y:S01]  /*5a10*/  MUFU.EX2 R78, R34 ;  /* 0x00000022004e7308 */ /* 0x0004e20000000800 */
[----:B----4-:R-:W-:Y:S01]  /*5a20*/  @!P5 FMUL R70, R70, R70 ;  /* 0x000000464646d220 */ /* 0x010fe20000400000 */
[----:B------:R-:W-:Y:S01]  /*5a30*/  FSETP.GEU.AND P5, PT, R29, -126, PT ;  /* 0xc2fc00001d00780b */ /* 0x000fe20003fae000 */
[----:B-1----:R-:W-:Y:S01]  /*5a40*/  FADD R27, R9, R26 ;  /* 0x0000001a091b7221 */ /* 0x002fe20000000000 */
[----:B------:R-:W-:Y:S01]  /*5a50*/  FADD R9, R13, R40 ;  /* 0x000000280d097221 */ /* 0x000fe20000000000 */
[----:B------:R-:W-:Y:S01]  /*5a60*/  FADD R26, R37, R56 ;  /* 0x00000038251a7221 */ /* 0x000fe20000000000 */
[----:B------:R-:W-:Y:S01]  /*5a70*/  FADD R38, R11, R30 ;  /* 0x0000001e0b267221 */ /* 0x000fe20000000000 */
[----:B------:R-:W-:Y:S01]  /*5a80*/  FADD R11, R10, R65 ;  /* 0x000000410a0b7221 */ /* 0x000fe20000000000 */
[----:B------:R-:W-:Y:S01]  /*5a90*/  @!P4 FMUL R75, R75, 0.5 ;  /* 0x3f0000004b4bc820 */ /* 0x000fe20000400000 */
[----:B-----5:R-:W-:Y:S01]  /*5aa0*/  @!P6 FMUL R74, R74, R74 ;  /* 0x0000004a4a4ae220 */ /* 0x020fe20000400000 */
[----:B------:R-:W-:Y:S01]  /*5ab0*/  FSETP.GEU.AND P6, PT, R82, -126, PT ;  /* 0xc2fc00005200780b */ /* 0x000fe20003fce000 */
[----:B------:R-:W1:Y:S01]  /*5ac0*/  MUFU.EX2 R71, R71 ;  /* 0x0000004700477308 */ /* 0x000e620000000800 */
[----:B--2---:R-:W-:Y:S01]  /*5ad0*/  FADD R34, R45, R64 ;  /* 0x000000402d227221 */ /* 0x004fe20000000000 */
[----:B------:R-:W-:Y:S01]  /*5ae0*/  FADD R30, R20, R81 ;  /* 0x00000051141e7221 */ /* 0x000fe20000000000 */
[----:B------:R-:W-:Y:S01]  /*5af0*/  FADD R27, R27, R38 ;  /* 0x000000261b1b7221 */ /* 0x000fe20000000000 */
[----:B------:R-:W-:Y:S01]  /*5b00*/  @!P5 FMUL R29, R29, 0.5 ;  /* 0x3f0000001d1dd820 */ /* 0x000fe20000400000 */
[----:B------:R-:W-:Y:S01]  /*5b10*/  FADD R34, R25, R34 ;  /* 0x0000002219227221 */ /* 0x000fe20000000000 */
[----:B---3--:R-:W-:Y:S01]  /*5b20*/  @!P3 FMUL R78, R78, R78 ;  /* 0x0000004e4e4eb220 */ /* 0x008fe20000400000 */
[----:B------:R-:W-:Y:S01]  /*5b30*/  FSETP.GEU.AND P3, PT, R83, -126, PT ;  /* 0xc2fc00005300780b */ /* 0x000fe20003f6e000 */
[----:B------:R-:W2:Y:S01]  /*5b40*/  MUFU.EX2 R75, R75 ;  /* 0x0000004b004b7308 */ /* 0x000ea20000000800 */
[----:B------:R-:W-:Y:S01]  /*5b50*/  FADD R42, R11, R30 ;  /* 0x0000001e0b2a7221 */ /* 0x000fe20000000000 */
[----:B------:R-:W-:Y:S01]  /*5b60*/  FADD R11, R33, R52 ;  /* 0x00000034210b7221 */ /* 0x000fe20000000000 */
[----:B------:R-:W-:Y:S01]  /*5b70*/  FADD R30, R49, R68 ;  /* 0x00000044311e7221 */ /* 0x000fe20000000000 */
[----:B------:R-:W-:Y:S01]  /*5b80*/  @!P6 FMUL R82, R82, 0.5 ;  /* 0x3f0000005252e820 */ /* 0x000fe20000400000 */
[----:B------:R-:W-:Y:S01]  /*5b90*/  FADD R102, R43, R78 ;  /* 0x0000004e2b667221 */ /* 0x000fe20000000000 */
[----:B------:R-:W-:Y:S01]  /*5ba0*/  F2FP.F16.F32.PACK_AB R37, R54, R51 ;  /* 0x000000333625723e */ /* 0x000fe200000000ff */
[----:B------:R-:W-:Y:S01]  /*5bb0*/  FADD R30, R11, R30 ;  /* 0x0000001e0b1e7221 */ /* 0x000fe20000000000 */
[----:B------:R3:W4:Y:S01]  /*5bc0*/  MUFU.EX2 R72, R29 ;  /* 0x0000001d00487308 */ /* 0x0007220000000800 */
[----:B-1----:R-:W-:Y:S01]  /*5bd0*/  @!P2 FMUL R71, R71, R71 ;  /* 0x000000474747a220 */ /* 0x002fe20000400000 */
[----:B------:R-:W-:Y:S01]  /*5be0*/  FSETP.GEU.AND P2, PT, R99, -126, PT ;  /* 0xc2fc00006300780b */ /* 0x000fe20003f4e000 */
[----:B------:R-:W-:Y:S01]  /*5bf0*/  FADD R11, R76, R59 ;  /* 0x0000003b4c0b7221 */ /* 0x000fe20000000000 */
[----:B------:R-:W-:Y:S01]  /*5c00*/  @!P3 FMUL R83, R83, 0.5 ;  /* 0x3f0000005353b820 */ /* 0x000fe20000400000 */
[----:B------:R-:W-:-:S02]  /*5c10*/  F2FP.F16.F32.PACK_AB R38, R49, R20 ;  /* 0x000000143126723e */ /* 0x000fc400000000ff */
[----:B------:R-:W-:Y:S01]  /*5c20*/  FADD R105, R11, R102 ;  /* 0x000000660b697221 */ /* 0x000fe20000000000 */
[----:B------:R-:W1:Y:S01]  /*5c30*/  MUFU.EX2 R82, R82 ;  /* 0x0000005200527308 */ /* 0x000e620000000800 */
[----:B--2---:R-:W-:Y:S01]  /*5c40*/  @!P4 FMUL R75, R75, R75 ;  /* 0x0000004b4b4bc220 */ /* 0x004fe20000400000 */
[----:B------:R-:W-:Y:S01]  /*5c50*/  FSETP.GEU.AND P4, PT, R79, -126, PT ;  /* 0xc2fc00004f00780b */ /* 0x000fe20003f8e000 */
[----:B---3--:R-:W-:Y:S01]  /*5c60*/  FADD R29, R9, R26 ;  /* 0x0000001a091d7221 */ /* 0x008fe20000000000 */
[----:B------:R-:W-:Y:S01]  /*5c70*/  FADD R9, R8, R57 ;  /* 0x0000003908097221 */ /* 0x000fe20000000000 */
[----:B------:R-:W-:Y:S01]  /*5c80*/  FADD R26, R14, R73 ;  /* 0x000000490e1a7221 */ /* 0x000fe20000000000 */
[----:B------:R-:W-:Y:S01]  /*5c90*/  FADD R103, R46, R75 ;  /* 0x0000004b2e677221 */ /* 0x000fe20000000000 */
[----:B------:R-:W-:Y:S01]  /*5ca0*/  @!P2 FMUL R99, R99, 0.5 ;  /* 0x3f0000006363a820 */ /* 0x000fe20000400000 */
[----:B------:R-:W2:Y:S01]  /*5cb0*/  MUFU.EX2 R83, R83 ;  /* 0x0000005300537308 */ /* 0x000ea20000000800 */
[----:B----4-:R-:W-:Y:S01]  /*5cc0*/  @!P5 FMUL R72, R72, R72 ;  /* 0x000000484848d220 */ /* 0x010fe20000400000 */
[----:B------:R-:W-:Y:S01]  /*5cd0*/  FSETP.GEU.AND P5, PT, R86, -126, PT ;  /* 0xc2fc00005600780b */ /* 0x000fe20003fae000 */
[----:B------:R-:W-:Y:S01]  /*5ce0*/  FADD R25, R9, R26 ;  /* 0x0000001a09197221 */ /* 0x000fe20000000000 */
[----:B------:R-:W-:Y:S01]  /*5cf0*/  FADD R9, R15, R44 ;  /* 0x0000002c0f097221 */ /* 0x000fe20000000000 */
[----:B------:R-:W-:Y:S01]  /*5d00*/  FADD R26, R41, R60 ;  /* 0x0000003c291a7221 */ /* 0x000fe20000000000 */
[----:B------:R-:W-:Y:S01]  /*5d10*/  FADD R11, R80, R63 ;  /* 0x0000003f500b7221 */ /* 0x000fe20000000000 */
[----:B------:R-:W-:Y:S01]  /*5d20*/  @!P4 FMUL R79, R79, 0.5 ;  /* 0x3f0000004f4fc820 */ /* 0x000fe20000400000 */
[----:B------:R-:W-:Y:S01]  /*5d30*/  FADD R102, R47, R72 ;  /* 0x000000482f667221 */ /* 0x000fe20000000000 */
[----:B-1----:R-:W-:Y:S01]  /*5d40*/  @!P6 FMUL R82, R82, R82 ;  /* 0x000000525252e220 */ /* 0x002fe20000400000 */
[----:B------:R-:W-:Y:S01]  /*5d50*/  FSETP.GEU.AND P6, PT, R87, -126, PT ;  /* 0xc2fc00005700780b */ /* 0x000fe20003fce000 */
[----:B------:R-:W-:Y:S01]  /*5d60*/  FADD R9, R9, R26 ;  /* 0x0000001a09097221 */ /* 0x000fe20000000000 */
[----:B------:R-:W-:Y:S01]  /*5d70*/  FADD R26, R31, R62 ;  /* 0x0000003e1f1a7221 */ /* 0x000fe20000000000 */
[----:B------:R-:W1:Y:S01]  /*5d80*/  MUFU.EX2 R79, R79 ;  /* 0x0000004f004f7308 */ /* 0x000e620000000800 */
[----:B------:R-:W-:Y:S01]  /*5d90*/  FADD R104, R51, R82 ;  /* 0x0000005233687221 */ /* 0x000fe20000000000 */
[----:B------:R-:W-:Y:S01]  /*5da0*/  @!P5 FMUL R86, R86, 0.5 ;  /* 0x3f0000005656d820 */ /* 0x000fe20000400000 */
[----:B------:R-:W-:Y:S01]  /*5db0*/  FADD R106, R26, R103 ;  /* 0x000000671a6a7221 */ /* 0x000fe20000000000 */
[----:B--2---:R-:W-:Y:S01]  /*5dc0*/  @!P3 FMUL R83, R83, R83 ;  /* 0x000000535353b220 */ /* 0x004fe20000400000 */
[----:B------:R-:W-:Y:S01]  /*5dd0*/  FSETP.GEU.AND P3, PT, R12, -126, PT ;  /* 0xc2fc00000c00780b */ /* 0x000fe20003f6e000 */
[----:B------:R-:W-:Y:S01]  /*5de0*/  FADD R108, R101, R104 ;  /* 0x00000068656c7221 */ /* 0x000fe20000000000 */
[----:B------:R-:W-:Y:S01]  /*5df0*/  FADD R26, R39, R70 ;  /* 0x00000046271a7221 */ /* 0x000fe20000000000 */
[----:B------:R-:W2:Y:S01]  /*5e00*/  MUFU.EX2 R86, R86 ;  /* 0x0000005600567308 */ /* 0x000ea20000000800 */
[----:B------:R-:W-:Y:S01]  /*5e10*/  FADD R101, R54, R83 ;  /* 0x0000005336657221 */ /* 0x000fe20000000000 */
[----:B------:R-:W-:Y:S01]  /*5e20*/  @!P6 FMUL R87, R87, 0.5 ;  /* 0x3f0000005757e820 */ /* 0x000fe20000400000 */
[----:B------:R-:W-:Y:S01]  /*5e30*/  FADD R107, R11, R102 ;  /* 0x000000660b6b7221 */ /* 0x000fe20000000000 */
[----:B------:R-:W-:Y:S01]  /*5e40*/  FADD R11, R35, R66 ;  /* 0x00000042230b7221 */ /* 0x000fe20000000000 */
[----:B------:R-:W-:Y:S01]  /*5e50*/  FADD R109, R26, R101 ;  /* 0x000000651a6d7221 */ /* 0x000fe20000000000 */
[----:B------:R-:W-:Y:S01]  /*5e60*/  FADD R26, R85, R74 ;  /* 0x0000004a551a7221 */ /* 0x000fe20000000000 */
[----:B------:R-:W-:Y:S01]  /*5e70*/  FADD R101, R100, R71 ;  /* 0x0000004764657221 */ /* 0x000fe20000000000 */
[----:B------:R-:W3:Y:S01]  /*5e80*/  MUFU.EX2 R87, R87 ;  /* 0x0000005700577308 */ /* 0x000ee20000000800 */
[----:B-1----:R-:W-:Y:S01]  /*5e90*/  @!P4 FMUL R79, R79, R79 ;  /* 0x0000004f4f4fc220 */ /* 0x002fe20000400000 */
[----:B------:R-:W-:Y:S01]  /*5ea0*/  @!P3 FMUL R12, R12, 0.5 ;  /* 0x3f0000000c0cb820 */ /* 0x000fe20000400000 */
[----:B------:R-:W-:Y:S01]  /*5eb0*/  FADD R29, R29, R34 ;  /* 0x000000221d1d7221 */ /* 0x000fe20000000000 */
[----:B------:R-:W-:Y:S01]  /*5ec0*/  FADD R42, R25, R42 ;  /* 0x0000002a192a7221 */ /* 0x000fe20000000000 */
[----:B------:R-:W-:Y:S01]  /*5ed0*/  FADD R102, R50, R79 ;  /* 0x0000004f32667221 */ /* 0x000fe20000000000 */
[----:B------:R-:W-:Y:S01]  /*5ee0*/  FADD R30, R9, R30 ;  /* 0x0000001e091e7221 */ /* 0x000fe20000000000 */
[----:B------:R-:W-:Y:S01]  /*5ef0*/  FADD R105, R105, R108 ;  /* 0x0000006c69697221 */ /* 0x000fe20000000000 */
[----:B------:R-:W1:Y:S01]  /*5f00*/  MUFU.EX2 R12, R12 ;  /* 0x0000000c000c7308 */ /* 0x000e620000000800 */
[----:B--2---:R-:W-:Y:S01]  /*5f10*/  @!P5 FMUL R86, R86, R86 ;  /* 0x000000565656d220 */ /* 0x004fe20000400000 */
[----:B------:R-:W-:Y:S01]  /*5f20*/  FADD R11, R11, R102 ;  /* 0x000000660b0b7221 */ /* 0x000fe20000000000 */
[----:B------:R-:W-:Y:S01]  /*5f30*/  FADD R106, R106, R109 ;  /* 0x0000006d6a6a7221 */ /* 0x000fe20000000000 */
[----:B------:R-:W-:Y:S01]  /*5f40*/  FADD R30, R29, R30 ;  /* 0x0000001e1d1e7221 */ /* 0x000fe20000000000 */
[----:B------:R-:W-:Y:S01]  /*5f50*/  FADD R103, R55, R86 ;  /* 0x0000005637677221 */ /* 0x000fe20000000000 */
[----:B------:R-:W-:Y:S01]  /*5f60*/  FADD R27, R27, R42 ;  /* 0x0000002a1b1b7221 */ /* 0x000fe20000000000 */
[----:B------:R-:W-:Y:S01]  /*5f70*/  SHF.L.U32 R9, R23, 0x1f, RZ ;  /* 0x0000001f17097819 */ /* 0x000fe200000006ff */
[----:B------:R-:W2:Y:S01]  /*5f80*/  MUFU.EX2 R99, R99 ;  /* 0x0000006300637308 */ /* 0x000ea20000000800 */
[----:B---3--:R-:W-:Y:S01]  /*5f90*/  @!P6 FMUL R87, R87, R87 ;  /* 0x000000575757e220 */ /* 0x008fe20000400000 */
[----:B------:R-:W-:Y:S01]  /*5fa0*/  FADD R26, R26, R103 ;  /* 0x000000671a1a7221 */ /* 0x000fe20000000000 */
[----:B------:R-:W-:Y:S01]  /*5fb0*/  FADD R27, R27, R30 ;  /* 0x0000001e1b1b7221 */ /* 0x000fe20000000000 */
[----:B------:R-:W-:Y:S01]  /*5fc0*/  F2FP.F16.F32.PACK_AB R30, R33, R10 ;  /* 0x0000000a211e723e */ /* 0x000fe200000000ff */
[----:B------:R-:W-:Y:S01]  /*5fd0*/  FADD R104, R58, R87 ;  /* 0x000000573a687221 */ /* 0x000fe20000000000 */
[----:B------:R-:W-:Y:S01]  /*5fe0*/  FADD R26, R107, R26 ;  /* 0x0000001a6b1a7221 */ /* 0x000fe20000000000 */
[----:B------:R-:W-:-:S02]  /*5ff0*/  F2FP.F16.F32.PACK_AB R33, R46, R43 ;  /* 0x0000002b2e21723e */ /* 0x000fc400000000ff */
[----:B------:R-:W-:Y:S01]  /*6000*/  FADD R104, R101, R104 ;  /* 0x0000006865687221 */ /* 0x000fe20000000000 */
[----:B------:R-:W-:Y:S01]  /*6010*/  FADD R26, R105, R26 ;  /* 0x0000001a691a7221 */ /* 0x000fe20000000000 */
[----:B-1----:R-:W-:Y:S01]  /*6020*/  @!P3 FMUL R12, R12, R12 ;  /* 0x0000000c0c0cb220 */ /* 0x002fe20000400000 */
[----:B------:R-:W-:Y:S01]  /*6030*/  F2FP.F16.F32.PACK_AB R42, R44, R57 ;  /* 0x000000392c2a723e */ /* 0x000fe200000000ff */
[----:B------:R-:W-:Y:S01]  /*6040*/  FADD R11, R11, R104 ;  /* 0x000000680b0b7221 */ /* 0x000fe20000000000 */
[----:B------:R-:W-:Y:S01]  /*6050*/  F2FP.F16.F32.PACK_AB R25, R31, R76 ;  /* 0x0000004c1f19723e */ /* 0x000fe200000000ff */
[----:B------:R-:W-:Y:S01]  /*6060*/  FFMA R3, R12, R3, R27 ;  /* 0x000000030c037223 */ /* 0x000fe2000000001b */
[----:B------:R-:W-:Y:S01]  /*6070*/  F2FP.F16.F32.PACK_AB R27, R35, R80 ;  /* 0x00000050231b723e */ /* 0x000fe200000000ff */
[----:B------:R-:W-:Y:S01]  /*6080*/  FADD R11, R106, R11 ;  /* 0x0000000b6a0b7221 */ /* 0x000fe20000000000 */
[----:B--2---:R-:W-:Y:S01]  /*6090*/  @!P2 FMUL R99, R99, R99 ;  /* 0x000000636363a220 */ /* 0x004fe20000400000 */
[----:B------:R1:W2:Y:S01]  /*60a0*/  SYNCS.PHASECHK.TRANS64.TRYWAIT P2, [UR6+0x7200], R9 ;  /* 0x00720009ff0075a7 */ /* 0x0002a20008040146 */
[----:B------:R-:W-:Y:S01]  /*60b0*/  F2FP.F16.F32.PACK_AB R29, R39, R84 ;  /* 0x00000054271d723e */ /* 0x000fe200000000ff */
[----:B------:R-:W-:Y:S01]  /*60c0*/  FADD R26, R26, R11 ;  /* 0x0000000b1a1a7221 */ /* 0x000fe20000000000 */
[----:B------:R-:W-:Y:S01]  /*60d0*/  F2FP.F16.F32.PACK_AB R34, R41, R14 ;  /* 0x0000000e2922723e */ /* 0x000fe200000000ff */
[----:B------:R-:W-:Y:S01]  /*60e0*/  FMUL R88, R88, R12 ;  /* 0x0000000c58587220 */ /* 0x000fe20000400000 */
[----:B------:R-:W-:Y:S01]  /*60f0*/  F2FP.F16.F32.PACK_AB R35, R50, R47 ;  /* 0x0000002f3223723e */ /* 0x000fe200000000ff */
[----:B------:R-:W-:Y:S01]  /*6100*/  FFMA R0, R99, R0, R26 ;  /* 0x0000000063007223 */ /* 0x000fe2000000001a */
[----:B------:R-:W-:Y:S01]  /*6110*/  F2FP.F16.F32.PACK_AB R40, R40, R53 ;  /* 0x000000352828723e */ /* 0x000fe200000000ff */
[-C--:B------:R-:W-:Y:S01]  /*6120*/  FMUL R89, R89, R12.reuse ;  /* 0x0000000c59597220 */ /* 0x080fe20000400000 */
[----:B------:R-:W-:Y:S01]  /*6130*/  F2FP.F16.F32.PACK_AB R44, R48, R61 ;  /* 0x0000003d302c723e */ /* 0x000fe200000000ff */
[-C--:B------:R-:W-:Y:S01]  /*6140*/  FMUL R92, R92, R12.reuse ;  /* 0x0000000c5c5c7220 */ /* 0x080fe20000400000 */
[----:B------:R-:W-:Y:S01]  /*6150*/  F2FP.F16.F32.PACK_AB R46, R52, R65 ;  /* 0x00000041342e723e */ /* 0x000fe200000000ff */
[----:B------:R-:W-:Y:S01]  /*6160*/  FMUL R93, R93, R12 ;  /* 0x0000000c5d5d7220 */ /* 0x000fe20000400000 */
[----:B------:R-:W-:Y:S01]  /*6170*/  F2FP.F16.F32.PACK_AB R26, R15, R8 ;  /* 0x000000080f1a723e */ /* 0x000fe200000000ff */
[-C--:B------:R-:W-:Y:S01]  /*6180*/  FMUL R90, R90, R99.reuse ;  /* 0x000000635a5a7220 */ /* 0x080fe20000400000 */
[-C--:B------:R-:W-:Y:S01]  /*6190*/  FMUL R91, R91, R99.reuse ;  /* 0x000000635b5b7220 */ /* 0x080fe20000400000 */
[-C--:B------:R-:W-:Y:S01]  /*61a0*/  FMUL R94, R94, R99.reuse ;  /* 0x000000635e5e7220 */ /* 0x080fe20000400000 */
[----:B------:R-:W-:Y:S01]  /*61b0*/  FMUL R95, R95, R99 ;  /* 0x000000635f5f7220 */ /* 0x000fe20000400000 */
        /* <DEDUP_REMOVED lines=12> */
[----:B------:R-:W-:Y:S01]  /*6280*/  F2FP.F16.F32.PACK_AB R54, R68, R81 ;  /* 0x000000514436723e */ /* 0x000fe200000000ff */
[----:B-12---:R-:W-:Y:S06]  /*6290*/  @!P0 BRA `(.L_x_29) ;  /* 0x0000000000048947 */ /* 0x006fec0003800000 */
[----:B------:R-:W-:Y:S01]  /*62a0*/  BPT.TRAP 0x1 ;  /* 0x000000040000795c */ /* 0x000fe20000300000 */
.L_x_29:
[----:B------:R-:W-:Y:S05]  /*62b0*/  @P2 BRA `(.L_x_30) ;  /* 0x0000000000082947 */ /* 0x000fea0003800000 */
[----:B------:R-:W1:Y:S02]  /*62c0*/  SYNCS.PHASECHK.TRANS64.TRYWAIT P2, [UR6+0x7200], R9 ;  /* 0x00720009ff0075a7 */ /* 0x000e640008040146 */
[----:B-1----:R-:W-:Y:S05]  /*62d0*/  @!P2 BRA `(.L_x_31) ;  /* 0x00000060000ca947 */ /* 0x002fea0003800000 */
.L_x_30:
[----:B------:R-:W-:Y:S01]  /*62e0*/  ULEA UR10, UR51, UR48, 0x8 ;  /* 0x00000030330a7291 */ /* 0x000fe2000f8e403f */
[----:B------:R-:W-:Y:S01]  /*62f0*/  WARPGROUP.ARRIVE ;  /* 0x00000000000079c5 */ /* 0x000fe20000000000 */
[----:B------:R-:W-:Y:S01]  /*6300*/  UMOV UR7, 0xc0000010 ;  /* 0xc000001000077882 */ /* 0x000fe20000000000 */
[----:B------:R-:W-:-:S04]  /*6310*/  F2FP.F16.F32.PACK_AB R55, R87, R86 ;  /* 0x000000565737723e */ /* 0x000fc800000000ff */
[----:B------:R-:W-:Y:S02]  /*6320*/  UMOV UR6, UR10 ;  /* 0x0000000a00067c82 */ /* 0x000fe40008000000 */
        /* <DEDUP_REMOVED lines=39> */
.L_x_32:
[----:B------:R-:W-:-:S04]  /*65a0*/  ULEA UR6, UR9, UR47, 0x3 ;  /* 0x0000002f09067291 */ /* 0x000fc8000f8e183f */
[----:B------:R-:W-:-:S04]  /*65b0*/  UIADD3 UR6, UR6, 0x7228, URZ ;  /* 0x0000722806067890 */ /* 0x000fc8000fffe03f */
[----:B------:R-:W-:-:S09]  /*65c0*/  UPRMT UR6, URZ, 0x654, UR6 ;  /* 0x000006543f067896 */ /* 0x000fd20008000006 */
[----:B------:R-:W-:Y:S01]  /*65d0*/  SYNCS.ARRIVE.TRANS64.RED.A1T0 RZ, [UR6], RZ ;  /* 0x000000ffffff79a7 */ /* 0x000fe20008100406 */
[----:B------:R-:W-:Y:S05]  /*65e0*/  @P1 BRA `(.L_x_33) ;  /* 0x0000000000041947 */ /* 0x000fea0003800000 */
[----:B------:R-:W-:Y:S01]  /*65f0*/  BPT.TRAP 0x1 ;  /* 0x000000040000795c */ /* 0x000fe20000300000 */
.L_x_33:
[----:B------:R-:W-:-:S04]  /*6600*/  UIADD3 UR9, UR9, 0x1, URZ ;  /* 0x0000000109097890 */ /* 0x000fc8000fffe03f */
[----:B------:R-:W-:-:S04]  /*6610*/  UISETP.NE.AND UP0, UPT, UR9, 0x5, UPT ;  /* 0x000000050900788c */ /* 0x000fc8000bf05270 */
[----:B------:R-:W-:Y:S01]  /*6620*/  USEL UR9, UR9, URZ, UP0 ;  /* 0x0000003f09097287 */ /* 0x000fe20008000000 */
[----:B------:R-:W-:Y:S11]  /*6630*/  @!P0 BRA `(.L_x_34) ;  /* 0x0000000000048947 */ /* 0x000ff60003800000 */
[----:B------:R-:W-:Y:S01]  /*6640*/  BPT.TRAP 0x1 ;  /* 0x000000040000795c */ /* 0x000fe20000300000 */
.L_x_34:
[----:B------:R-:W-:-:S04]  /*6650*/  ULEA UR6, UR9, UR47, 0x3 ;  /* 0x0000002f09067291 */ /* 0x000fc8000f8e183f */
[----:B------:R-:W-:-:S04]  /*6660*/  UIADD3 UR6, UR6, 0x7228, URZ ;  /* 0x0000722806067890 */ /* 0x000fc8000fffe03f */
[----:B------:R-:W-:-:S09]  /*6670*/  UPRMT UR6, URZ, 0x654, UR6 ;  /* 0x000006543f067896 */ /* 0x000fd20008000006 */
[----:B------:R-:W-:Y:S01]  /*6680*/  SYNCS.ARRIVE.TRANS64.RED.A1T0 RZ, [UR6], RZ ;  /* 0x000000ffffff79a7 */ /* 0x000fe20008100406 */
[----:B------:R-:W-:Y:S05]  /*6690*/  @P1 BRA `(.L_x_35) ;  /* 0x0000000000041947 */ /* 0x000fea0003800000 */
[----:B------:R-:W-:Y:S01]  /*66a0*/  BPT.TRAP 0x1 ;  /* 0x000000040000795c */ /* 0x000fe20000300000 */
.L_x_35:
[----:B------:R-:W-:Y:S01]  /*66b0*/  UIADD3 UR51, UR51, 0x1, URZ ;  /* 0x0000000133337890 */ /* 0x000fe2000fffe03f */
[C---:B------:R-:W-:Y:S01]  /*66c0*/  ISETP.GT.AND P2, PT, R7.reuse, 0x2, PT ;  /* 0x000000020700780c */ /* 0x040fe20003f44270 */
[----:B------:R-:W-:Y:S01]  /*66d0*/  UIADD3 UR9, UR9, 0x1, URZ ;  /* 0x0000000109097890 */ /* 0x000fe2000fffe03f */
[----:B------:R-:W-:Y:S01]  /*66e0*/  VIADD R7, R7, 0xffffffff ;  /* 0xffffffff07077836 */ /* 0x000fe20000000000 */
[----:B------:R-:W-:Y:S01]  /*66f0*/  UISETP.NE.AND UP1, UPT, UR51, 0x5, UPT ;  /* 0x000000053300788c */ /* 0x000fe2000bf25270 */
[----:B------:R-:W-:Y:S01]  /*6700*/  VIADD R5, R5, 0x80 ;  /* 0x0000008005057836 */ /* 0x000fe20000000000 */
[----:B------:R-:W-:Y:S01]  /*6710*/  UISETP.NE.AND UP0, UPT, UR9, 0x5, UPT ;  /* 0x000000050900788c */ /* 0x000fe2000bf05270 */
[----:B------:R-:W-:Y:S01]  /*6720*/  IMAD.MOV.U32 R11, RZ, RZ, R4 ;  /* 0x000000ffff0b7224 */ /* 0x000fe200078e0004 */
[----:B------:R-:W-:Y:S01]  /*6730*/  USEL UR6, URZ, 0x1, UP1 ;  /* 0x000000013f067887 */ /* 0x000fe20008800000 */
[----:B-1----:R-:W-:Y:S01]  /*6740*/  IMAD.MOV.U32 R9, RZ, RZ, R6 ;  /* 0x000000ffff097224 */ /* 0x002fe200078e0006 */
[----:B------:R-:W-:-:S02]  /*6750*/  USEL UR9, UR9, URZ, UP0 ;  /* 0x0000003f09097287 */ /* 0x000fc40008000000 */
[----:B------:R-:W-:Y:S02]  /*6760*/  USEL UR51, UR51, URZ, UP1 ;  /* 0x0000003f33337287 */ /* 0x000fe40008800000 */
[----:B------:R-:W-:Y:S01]  /*6770*/  LOP3.LUT R23, R23, UR6, RZ, 0x3c, !PT ;  /* 0x0000000617177c12 */ /* 0x000fe2000f8e3cff */
[----:B------:R-:W-:Y:S09]  /*6780*/  @P2 BRA `(.L_x_36) ;  /* 0xffffffd800682947 */ /* 0x000ff2000383ffff */
.L_x_25:
[----:B------:R-:W-:-:S13]  /*6790*/  ISETP.GE.AND P2, PT, R7, 0x1, PT ;  /* 0x000000010700780c */ /* 0x000fda0003f46270 */
[----:B------:R-:W-:Y:S05]  /*67a0*/  @!P2 BRA `(.L_x_37) ;  /* 0x000000300028a947 */ /* 0x000fea0003800000 */
[----:B------:R-:W-:Y:S01]  /*67b0*/  IMAD.MOV.U32 R9, RZ, RZ, R4 ;  /* 0x000000ffff097224 */ /* 0x000fe200078e0004 */
[----:B------:R-:W-:Y:S01]  /*67c0*/  ULDC UR11, c[0x0][0x604] ;  /* 0x00018100000b7ab9 */ /* 0x000fe20000000800 */
[----:B------:R-:W-:-:S07]  /*67d0*/  IMAD.MOV.U32 R8, RZ, RZ, R6 ;  /* 0x000000ffff087224 */ /* 0x000fce00078e0006 */
.L_x_48:
[----:B------:R-:W-:Y:S05]  /*67e0*/  @!P0 BRA `(.L_x_38) ;  /* 0x0000000000048947 */ /* 0x000fea0003800000 */
[----:B------:R-:W-:Y:S01]  /*67f0*/  BPT.TRAP 0x1 ;  /* 0x000000040000795c */ /* 0x000fe20000300000 */
.L_x_38:
[----:B------:R-:W-:Y:S01]  /*6800*/  ULEA UR6, UR51, UR47, 0x3 ;  /* 0x0000002f33067291 */ /* 0x000fe2000f8e183f */
[----:B------:R-:W-:-:S08]  /*6810*/  SHF.L.U32 R4, R23, 0x1f, RZ ;  /* 0x0000001f17047819 */ /* 0x000fd000000006ff */
[----:B------:R-:W1:Y:S02]  /*6820*/  SYNCS.PHASECHK.TRANS64.TRYWAIT P2, [UR6+0x7200], R4 ;  /* 0x00720004ff0075a7 */ /* 0x000e640008040146 */
[----:B-1----:R-:W-:Y:S05]  /*6830*/  @!P2 BRA `(.L_x_39) ;  /* 0x0000005800cca947 */ /* 0x002fea0003800000 */
.L_x_125:
        /* <DEDUP_REMOVED lines=12> */
.L_x_40:
[----:B------:R-:W-:Y:S01]  /*6900*/  LEA R122, R16, R97, 0x6 ;  /* 0x00000061107a7211 */ /* 0x000fe200078e30ff */
[C---:B-1----:R-:W-:Y:S01]  /*6910*/  VIADD R4, R5.reuse, 0x1 ;  /* 0x0000000105047836 */ /* 0x042fe20000000000 */
[----:B------:R-:W-:Y:S01]  /*6920*/  ULEA UR6, UR51, UR47, 0x3 ;  /* 0x0000002f33067291 */ /* 0x000fe2000f8e183f */
[C---:B------:R-:W-:Y:S01]  /*6930*/  VIADD R6, R5.reuse, 0x8 ;  /* 0x0000000805067836 */ /* 0x040fe20000000000 */
[C---:B------:R-:W-:Y:S01]  /*6940*/  ISETP.GE.AND P2, PT, R122.reuse, R5, PT ;  /* 0x000000057a00720c */ /* 0x040fe20003f46270 */
[C---:B------:R-:W-:Y:S01]  /*6950*/  VIADD R10, R5.reuse, 0x9 ;  /* 0x00000009050a7836 */ /* 0x040fe20000000000 */
[----:B------:R-:W-:Y:S01]  /*6960*/  ISETP.GE.AND P3, PT, R122, R4, PT ;  /* 0x000000047a00720c */ /* 0x000fe20003f66270 */
[C---:B------:R-:W-:Y:S01]  /*6970*/  VIADD R11, R5.reuse, 0x10 ;  /* 0x00000010050b7836 */ /* 0x040fe20000000000 */
[----:B------:R-:W-:Y:S01]  /*6980*/  FSEL R24, R24, -INF , P2 ;  /* 0xff80000018187808 */ /* 0x000fe20001000000 */
[----:B------:R-:W-:Y:S01]  /*6990*/  VIADD R99, R5, 0x29 ;  /* 0x0000002905637836 */ /* 0x000fe20000000000 */
[----:B------:R-:W-:-:S02]  /*69a0*/  ISETP.GE.AND P2, PT, R122, R6, PT ;  /* 0x000000067a00720c */ /* 0x000fc40003f46270 */
[----:B------:R-:W-:Y:S02]  /*69b0*/  FSEL R25, R25, -INF , P3 ;  /* 0xff80000019197808 */ /* 0x000fe40001800000 */
[----:B------:R-:W-:Y:S02]  /*69c0*/  FMNMX R12, R24, R9, !PT ;  /* 0x00000009180c7209 */ /* 0x000fe40007800000 */
[----:B------:R-:W-:Y:S02]  /*69d0*/  ISETP.GE.AND P3, PT, R122, R10, PT ;  /* 0x0000000a7a00720c */ /* 0x000fe40003f66270 */
[----:B------:R-:W-:Y:S02]  /*69e0*/  FSEL R28, R28, -INF , P2 ;  /* 0xff8000001c1c7808 */ /* 0x000fe40001000000 */
[----:B------:R-:W-:Y:S01]  /*69f0*/  FMNMX R13, R25, R12, !PT ;  /* 0x0000000c190d7209 */ /* 0x000fe20007800000 */
[----:B------:R-:W-:Y:S01]  /*6a00*/  VIADD R12, R5, 0x11 ;  /* 0x00000011050c7836 */ /* 0x000fe20000000000 */
[----:B------:R-:W-:-:S02]  /*6a10*/  ISETP.GE.AND P2, PT, R122, R11, PT ;  /* 0x0000000b7a00720c */ /* 0x000fc40003f46270 */
[----:B------:R-:W-:Y:S02]  /*6a20*/  FSEL R29, R29, -INF , P3 ;  /* 0xff8000001d1d7808 */ /* 0x000fe40001800000 */
[----:B------:R-:W-:Y:S01]  /*6a30*/  FMNMX R14, R28, R13, !PT ;  /* 0x0000000d1c0e7209 */ /* 0x000fe20007800000 */
[----:B------:R-:W-:Y:S01]  /*6a40*/  VIADD R13, R5, 0x18 ;  /* 0x00000018050d7836 */ /* 0x000fe20000000000 */
[----:B------:R-:W-:Y:S02]  /*6a50*/  ISETP.GE.AND P3, PT, R122, R12, PT ;  /* 0x0000000c7a00720c */ /* 0x000fe40003f66270 */
[----:B------:R-:W-:Y:S02]  /*6a60*/  FSEL R32, R32, -INF , P2 ;  /* 0xff80000020207808 */ /* 0x000fe40001000000 */
[----:B------:R-:W-:Y:S02]  /*6a70*/  FMNMX R15, R29, R14, !PT ;  /* 0x0000000e1d0f7209 */ /* 0x000fe40007800000 */
[----:B------:R-:W-:-:S02]  /*6a80*/  IADD3 R14, R5, 0x19, RZ ;  /* 0x00000019050e7810 */ /* 0x000fc40007ffe0ff */
[----:B------:R-:W-:Y:S02]  /*6a90*/  ISETP.GE.AND P2, PT, R122, R13, PT ;  /* 0x0000000d7a00720c */ /* 0x000fe40003f46270 */
[----:B------:R-:W-:Y:S02]  /*6aa0*/  FSEL R33, R33, -INF , P3 ;  /* 0xff80000021217808 */ /* 0x000fe40001800000 */
[----:B------:R-:W-:Y:S01]  /*6ab0*/  FMNMX R20, R32, R15, !PT ;  /* 0x0000000f20147209 */ /* 0x000fe20007800000 */
[----:B------:R-:W-:Y:S01]  /*6ac0*/  VIADD R15, R5, 0x20 ;  /* 0x00000020050f7836 */ /* 0x000fe20000000000 */
        /* <DEDUP_REMOVED lines=19> */
[----:B------:R-:W-:-:S02]  /*6c00*/  ISETP.GE.AND P2, PT, R122, R100, PT ;  /* 0x000000647a00720c */ /* 0x000fc40003f46270 */
[----:B------:R-:W-:Y:S02]  /*6c10*/  FSEL R45, R45, -INF , P3 ;  /* 0xff8000002d2d7808 */ /* 0x000fe40001800000 */
[----:B------:R-:W-:Y:S01]  /*6c20*/  FMNMX R104, R44, R103, !PT ;  /* 0x000000672c687209 */ /* 0x000fe20007800000 */
[C---:B------:R-:W-:Y:S01]  /*6c30*/  VIADD R103, R5.reuse, 0x39 ;  /* 0x0000003905677836 */ /* 0x040fe20000000000 */
[----:B------:R-:W-:Y:S02]  /*6c40*/  IADD3 R102, R5, 0x38, RZ ;  /* 0x0000003805667810 */ /* 0x000fe40007ffe0ff */
        /* <DEDUP_REMOVED lines=22> */
[----:B------:R-:W-:Y:S02]  /*6db0*/  FMNMX R110, R56, R109, !PT ;  /* 0x0000006d386e7209 */ /* 0x000fe40007800000 */
[----:B------:R-:W-:Y:S02]  /*6dc0*/  ISETP.GE.AND P3, PT, R122, R107, PT ;  /* 0x0000006b7a00720c */ /* 0x000fe40003f66270 */
[----:B------:R-:W-:Y:S02]  /*6dd0*/  FSEL R60, R60, -INF , P2 ;  /* 0xff8000003c3c7808 */ /* 0x000fe40001000000 */
[----:B------:R-:W-:Y:S01]  /*6de0*/  FMNMX R111, R57, R110, !PT ;  /* 0x0000006e396f7209 */ /* 0x000fe20007800000 */
[C---:B------:R-:W-:Y:S01]  /*6df0*/  VIADD R110, R5.reuse, 0x58 ;  /* 0x00000058056e7836 */ /* 0x040fe20000000000 */
        /* <DEDUP_REMOVED lines=42> */
[----:B------:R-:W-:Y:S02]  /*70a0*/  FMNMX R120, R80, R121, !PT ;  /* 0x0000007950787209 */ /* 0x000fe40007800000 */
[C---:B------:R-:W-:Y:S01]  /*70b0*/  ISETP.GE.AND P3, PT, R122.reuse, R119, PT ;  /* 0x000000777a00720c */ /* 0x040fe20003f66270 */
[----:B------:R-:W-:Y:S01]  /*70c0*/  VIADD R122, R122, 0x8 ;  /* 0x000000087a7a7836 */ /* 0x000fe20000000000 */
[----:B------:R-:W-:Y:S02]  /*70d0*/  FSEL R84, R84, -INF , P2 ;  /* 0xff80000054547808 */ /* 0x000fe40001000000 */
[----:B------:R-:W-:Y:S02]  /*70e0*/  FMNMX R121, R81, R120, !PT ;  /* 0x0000007851797209 */ /* 0x000fe40007800000 */
[----:B------:R-:W-:-:S02]  /*70f0*/  FSEL R85, R85, -INF , P3 ;  /* 0xff80000055557808 */ /* 0x000fc40001800000 */
[----:B------:R-:W-:Y:S02]  /*7100*/  FMNMX R120, R84, R121, !PT ;  /* 0x0000007954787209 */ /* 0x000fe40007800000 */
[C---:B------:R-:W-:Y:S02]  /*7110*/  ISETP.GE.AND P5, PT, R122.reuse, R4, PT ;  /* 0x000000047a00720c */ /* 0x040fe40003fa6270 */
[----:B------:R-:W-:Y:S02]  /*7120*/  FMNMX R120, R85, R120, !PT ;  /* 0x0000007855787209 */ /* 0x000fe40007800000 */
[C---:B------:R-:W-:Y:S02]  /*7130*/  ISETP.GE.AND P6, PT, R122.reuse, R12, PT ;  /* 0x0000000c7a00720c */ /* 0x040fe40003fc6270 */
[----:B------:R-:W-:Y:S01]  /*7140*/  ISETP.GE.AND P2, PT, R122, R10, PT ;  /* 0x0000000a7a00720c */ /* 0x000fe20003f46270 */
[----:B------:R-:W1:Y:S01]  /*7150*/  SHFL.BFLY PT, R121, R120, 0x1, 0x1f ;  /* 0x0c201f0078797f89 */ /* 0x000e6200000e0000 */
[----:B------:R-:W-:-:S02]  /*7160*/  FSEL R35, R35, -INF , P6 ;  /* 0xff80000023237808 */ /* 0x000fc40003000000 */
[C---:B------:R-:W-:Y:S02]  /*7170*/  ISETP.GE.AND P6, PT, R122.reuse, R21, PT ;  /* 0x000000157a00720c */ /* 0x040fe40003fc6270 */
[----:B------:R-:W-:Y:S02]  /*7180*/  ISETP.GE.AND P4, PT, R122, R11, PT ;  /* 0x0000000b7a00720c */ /* 0x000fe40003f86270 */
[----:B------:R-:W-:Y:S02]  /*7190*/  FSEL R46, R46, -INF , P6 ;  /* 0xff8000002e2e7808 */ /* 0x000fe40003000000 */
[C---:B------:R-:W-:Y:S02]  /*71a0*/  ISETP.GE.AND P6, PT, R122.reuse, R103, PT ;  /* 0x000000677a00720c */ /* 0x040fe40003fc6270 */
[----:B------:R-:W-:Y:S02]  /*71b0*/  ISETP.GE.AND P3, PT, R122, R6, PT ;  /* 0x000000067a00720c */ /* 0x000fe40003f66270 */
[----:B------:R-:W-:-:S02]  /*71c0*/  FSEL R31, R31, -INF , P2 ;  /* 0xff8000001f1f7808 */ /* 0x000fc40001000000 */
[----:B------:R-:W-:Y:S02]  /*71d0*/  ISETP.GE.AND P2, PT, R122, R15, PT ;  /* 0x0000000f7a00720c */ /* 0x000fe40003f46270 */
[----:B------:R-:W-:Y:S02]  /*71e0*/  FSEL R55, R55, -INF , P6 ;  /* 0xff80000037377808 */ /* 0x000fe40003000000 */
[----:B------:R-:W-:Y:S02]  /*71f0*/  FSEL R34, R34, -INF , P4 ;  /* 0xff80000022227808 */ /* 0x000fe40002000000 */
[----:B------:R-:W-:Y:S02]  /*7200*/  FSEL R30, R30, -INF , P3 ;  /* 0xff8000001e1e7808 */ /* 0x000fe40001800000 */
[----:B------:R-:W-:Y:S02]  /*7210*/  ISETP.GE.AND P4, PT, R122, R20, PT ;  /* 0x000000147a00720c */ /* 0x000fe40003f86270 */
[----:B-1----:R-:W-:-:S02]  /*7220*/  FMNMX R121, R120, R121, !PT ;  /* 0x0000007978797209 */ /* 0x002fc40007800000 */
[----:B------:R-:W-:Y:S02]  /*7230*/  ISETP.GE.AND P3, PT, R122, R14, PT ;  /* 0x0000000e7a00720c */ /* 0x000fe40003f66270 */
[----:B------:R-:W-:Y:S01]  /*7240*/  FSEL R42, R42, -INF , P2 ;  /* 0xff8000002a2a7808 */ /* 0x000fe20001000000 */
[----:B------:R-:W1:Y:S01]  /*7250*/  SHFL.BFLY PT, R4, R121, 0x2, 0x1f ;  /* 0x0c401f0079047f89 */ /* 0x000e6200000e0000 */
[C---:B------:R-:W-:Y:S02]  /*7260*/  ISETP.GE.AND P2, PT, R122.reuse, R101, PT ;  /* 0x000000657a00720c */ /* 0x040fe40003f46270 */
[----:B------:R-:W-:Y:S02]  /*7270*/  FSEL R27, R27, -INF , P5 ;  /* 0xff8000001b1b7808 */ /* 0x000fe40002800000 */
[----:B------:R-:W-:Y:S02]  /*7280*/  FSEL R43, R43, -INF , P4 ;  /* 0xff8000002b2b7808 */ /* 0x000fe40002000000 */
[----:B------:R-:W-:-:S02]  /*7290*/  ISETP.GE.AND P5, PT, R122, R13, PT ;  /* 0x0000000d7a00720c */ /* 0x000fc40003fa6270 */
[----:B------:R-:W-:Y:S02]  /*72a0*/  FSEL R39, R39, -INF , P3 ;  /* 0xff80000027277808 */ /* 0x000fe40001800000 */
[C---:B------:R-:W-:Y:S02]  /*72b0*/  ISETP.GE.AND P4, PT, R122.reuse, R102, PT ;  /* 0x000000667a00720c */ /* 0x040fe40003f86270 */
[C---:B------:R-:W-:Y:S02]  /*72c0*/  ISETP.GE.AND P3, PT, R122.reuse, R100, PT ;  /* 0x000000647a00720c */ /* 0x040fe40003f66270 */
[----:B------:R-:W-:Y:S02]  /*72d0*/  FSEL R51, R51, -INF , P2 ;  /* 0xff80000033337808 */ /* 0x000fe40001000000 */
[----:B------:R-:W-:Y:S02]  /*72e0*/  ISETP.GE.AND P2, PT, R122, R106, PT ;  /* 0x0000006a7a00720c */ /* 0x000fe40003f46270 */
[----:B------:R-:W-:-:S02]  /*72f0*/  FSEL R38, R38, -INF , P5 ;  /* 0xff80000026267808 */ /* 0x000fc40002800000 */
[----:B------:R-:W-:Y:S02]  /*7300*/  FSEL R54, R54, -INF , P4 ;  /* 0xff80000036367808 */ /* 0x000fe40002000000 */
[C---:B------:R-:W-:Y:S02]  /*7310*/  ISETP.GE.AND P5, PT, R122.reuse, R99, PT ;  /* 0x000000637a00720c */ /* 0x040fe40003fa6270 */
[----:B-1----:R-:W-:Y:S02]  /*7320*/  FMNMX R4, R121, R4, !PT ;  /* 0x0000000479047209 */ /* 0x002fe40007800000 */
[----:B------:R-:W-:Y:S02]  /*7330*/  ISETP.GE.AND P4, PT, R122, R107, PT ;  /* 0x0000006b7a00720c */ /* 0x000fe40003f86270 */
[----:B------:R-:W-:Y:S02]  /*7340*/  FSETP.NEU.AND P6, PT, R4, -INF , PT ;  /* 0xff8000000400780b */ /* 0x000fe40003fcd000 */
[----:B------:R-:W-:-:S02]  /*7350*/  FSEL R50, R50, -INF , P3 ;  /* 0xff80000032327808 */ /* 0x000fc40001800000 */
[----:B------:R-:W-:Y:S02]  /*7360*/  FSEL R10, R4, RZ, P6 ;  /* 0x000000ff040a7208 */ /* 0x000fe40003000000 */
[----:B------:R-:W-:Y:S02]  /*7370*/  ISETP.GE.AND P6, PT, R122, R109, PT ;  /* 0x0000006d7a00720c */ /* 0x000fe40003fc6270 */
[----:B------:R-:W-:Y:S01]  /*7380*/  FSEL R62, R62, -INF , P2 ;  /* 0xff8000003e3e7808 */ /* 0x000fe20001000000 */
[C---:B------:R-:W-:Y:S01]  /*7390*/  FMUL R100, R10.reuse, UR11 ;  /* 0x0000000b0a647c20 */ /* 0x040fe20008400000 */
[----:B------:R-:W-:Y:S01]  /*73a0*/  FSEL R67, R67, -INF , P6 ;  /* 0xff80000043437808 */ /* 0x000fe20003000000 */
[----:B------:R-:W-:Y:S01]  /*73b0*/  FADD R10, -R10, R9 ;  /* 0x000000090a0a7221 */ /* 0x000fe20000000100 */
[C---:B------:R-:W-:Y:S01]  /*73c0*/  ISETP.GE.AND P6, PT, R122.reuse, R114, PT ;  /* 0x000000727a00720c */ /* 0x040fe20003fc6270 */
[--C-:B------:R-:W-:Y:S01]  /*73d0*/  FFMA R11, R25, UR11, -R100.reuse ;  /* 0x0000000b190b7c23 */ /* 0x100fe20008000864 */
[----:B------:R-:W-:Y:S01]  /*73e0*/  ISETP.GE.AND P3, PT, R122, R105, PT ;  /* 0x000000697a00720c */ /* 0x000fe20003f66270 */
[--C-:B------:R-:W-:Y:S01]  /*73f0*/  FFMA R24, R24, UR11, -R100.reuse ;  /* 0x0000000b18187c23 */ /* 0x100fe20008000864 */
[----:B------:R-:W-:Y:S01]  /*7400*/  ISETP.GE.AND P2, PT, R122, R110, PT ;  /* 0x0000006e7a00720c */ /* 0x000fe20003f46270 */
[--C-:B------:R-:W-:Y:S01]  /*7410*/  FFMA R28, R28, UR11, -R100.reuse ;  /* 0x0000000b1c1c7c23 */ /* 0x100fe20008000864 */
[----:B------:R-:W-:Y:S01]  /*7420*/  FSEL R47, R47, -INF , P5 ;  /* 0xff8000002f2f7808 */ /* 0x000fe20002800000 */
[--C-:B------:R-:W-:Y:S01]  /*7430*/  FFMA R32, R32, UR11, -R100.reuse ;  /* 0x0000000b20207c23 */ /* 0x100fe20008000864 */
[----:B------:R-:W-:Y:S01]  /*7440*/  FSEL R63, R63, -INF , P4 ;  /* 0xff8000003f3f7808 */ /* 0x000fe20002000000 */
        /* <DEDUP_REMOVED lines=9> */
[----:B------:R-:W-:Y:S01]  /*74e0*/  FSEL R70, R70, -INF , P2 ;  /* 0xff80000046467808 */ /* 0x000fe20001000000 */
[--C-:B------:R-:W-:Y:S01]  /*74f0*/  FFMA R36, R48, UR11, -R100.reuse ;  /* 0x0000000b30247c23 */ /* 0x100fe20008000864 */
[----:B------:R-:W-:Y:S01]  /*7500*/  FSETP.GEU.AND P6, PT, R11, -126, PT ;  /* 0xc2fc00000b00780b */ /* 0x000fe20003fce000 */
[--C-:B------:R-:W-:Y:S01]  /*7510*/  FFMA R20, R52, UR11, -R100.reuse ;  /* 0x0000000b34147c23 */ /* 0x100fe20008000864 */
[----:B------:R-:W-:Y:S01]  /*7520*/  ISETP.GE.AND P3, PT, R122, R111, PT ;  /* 0x0000006f7a00720c */ /* 0x000fe20003f66270 */
[--C-:B------:R-:W-:Y:S01]  /*7530*/  FFMA R44, R61, UR11, -R100.reuse ;  /* 0x0000000b3d2c7c23 */ /* 0x100fe20008000864 */
[----:B------:R-:W-:Y:S01]  /*7540*/  FSETP.GEU.AND P2, PT, R24, -126, PT ;  /* 0xc2fc00001800780b */ /* 0x000fe20003f4e000 */
[--C-:B------:R-:W-:Y:S01]  /*7550*/  FFMA R48, R65, UR11, -R100.reuse ;  /* 0x0000000b41307c23 */ /* 0x100fe20008000864 */
[----:B------:R-:W-:Y:S01]  /*7560*/  FSEL R58, R58, -INF , P5 ;  /* 0xff8000003a3a7808 */ /* 0x000fe20002800000 */
[--C-:B------:R-:W-:Y:S01]  /*7570*/  FFMA R52, R69, UR11, -R100.reuse ;  /* 0x0000000b45347c23 */ /* 0x100fe20008000864 */
[----:B------:R-:W-:Y:S01]  /*7580*/  FSEL R74, R74, -INF , P4 ;  /* 0xff8000004a4a7808 */ /* 0x000fe20002000000 */
[----:B------:R-:W-:Y:S01]  /*7590*/  FFMA R65, R80, UR11, -R100 ;  /* 0x0000000b50417c23 */ /* 0x000fe20008000864 */
[----:B------:R-:W-:Y:S01]  /*75a0*/  ISETP.GE.AND P5, PT, R122, R108, PT ;  /* 0x0000006c7a00720c */ /* 0x000fe20003fa6270 */
[----:B------:R-:W-:Y:S01]  /*75b0*/  FMUL R10, R10, UR11 ;  /* 0x0000000b0a0a7c20 */ /* 0x000fe20008400000 */
[----:B------:R-:W-:Y:S01]  /*75c0*/  ISETP.GE.AND P4, PT, R122, R116, PT ;  /* 0x000000747a00720c */ /* 0x000fe20003f86270 */
[----:B------:R-:W-:Y:S01]  /*75d0*/  @!P6 FMUL R11, R11, 0.5 ;  /* 0x3f0000000b0be820 */ /* 0x000fe20000400000 */
[----:B------:R-:W-:-:S02]  /*75e0*/  FSEL R71, R71, -INF , P3 ;  /* 0xff80000047477808 */ /* 0x000fc40001800000 */
[----:B------:R-:W-:Y:S01]  /*75f0*/  ISETP.GE.AND P3, PT, R122, R115, PT ;  /* 0x000000737a00720c */ /* 0x000fe20003f66270 */
[----:B------:R-:W-:Y:S01]  /*7600*/  @!P2 FMUL R24, R24, 0.5 ;  /* 0x3f0000001818a820 */ /* 0x000fe20000400000 */
[----:B------:R-:W-:Y:S01]  /*7610*/  FSEL R66, R66, -INF , P5 ;  /* 0xff80000042427808 */ /* 0x000fe20002800000 */
[----:B------:R-:W1:Y:S01]  /*7620*/  MUFU.EX2 R11, R11 ;  /* 0x0000000b000b7308 */ /* 0x000e620000000800 */
[----:B------:R-:W-:Y:S02]  /*7630*/  FSEL R82, R82, -INF , P4 ;  /* 0xff80000052527808 */ /* 0x000fe40002000000 */
[C---:B------:R-:W-:Y:S02]  /*7640*/  ISETP.GE.AND P5, PT, R122.reuse, R113, PT ;  /* 0x000000717a00720c */ /* 0x040fe40003fa6270 */
[C---:B------:R-:W-:Y:S02]  /*7650*/  ISETP.GE.AND P4, PT, R122.reuse, R5, PT ;  /* 0x000000057a00720c */ /* 0x040fe40003f86270 */
[----:B------:R-:W-:Y:S01]  /*7660*/  FSEL R79, R79, -INF , P3 ;  /* 0xff8000004f4f7808 */ /* 0x000fe20001800000 */
[----:B------:R-:W2:Y:S01]  /*7670*/  MUFU.EX2 R24, R24 ;  /* 0x0000001800187308 */ /* 0x000ea20000000800 */
[----:B------:R-:W-:-:S02]  /*7680*/  ISETP.GE.AND P3, PT, R122, R118, PT ;  /* 0x000000767a00720c */ /* 0x000fc40003f66270 */
[----:B------:R-:W-:Y:S02]  /*7690*/  FSEL R75, R75, -INF , P5 ;  /* 0xff8000004b4b7808 */ /* 0x000fe40002800000 */
[----:B------:R-:W-:Y:S02]  /*76a0*/  FSEL R99, R26, -INF , P4 ;  /* 0xff8000001a637808 */ /* 0x000fe40002000000 */
[----:B------:R-:W-:Y:S02]  /*76b0*/  ISETP.GE.AND P5, PT, R122, R117, PT ;  /* 0x000000757a00720c */ /* 0x000fe40003fa6270 */
[----:B------:R-:W-:Y:S01]  /*76c0*/  FSEL R86, R86, -INF , P3 ;  /* 0xff80000056567808 */ /* 0x000fe20001800000 */
[----:B-1----:R-:W-:Y:S01]  /*76d0*/  @!P6 FMUL R11, R11, R11 ;  /* 0x0000000b0b0be220 */ /* 0x002fe20000400000 */
[----:B------:R-:W-:Y:S02]  /*76e0*/  ISETP.GE.AND P3, PT, R122, R119, PT ;  /* 0x000000777a00720c */ /* 0x000fe40003f66270 */
[----:B------:R-:W-:-:S02]  /*76f0*/  FMNMX R6, R99, R8, !PT ;  /* 0x0000000863067209 */ /* 0x000fc40007800000 */
[----:B------:R-:W-:Y:S02]  /*7700*/  FSEL R83, R83, -INF , P5 ;  /* 0xff80000053537808 */ /* 0x000fe40002800000 */
[----:B------:R-:W-:Y:S01]  /*7710*/  FSETP.GEU.AND P5, PT, R28, -126, PT ;  /* 0xc2fc00001c00780b */ /* 0x000fe20003fae000 */
[----:B--2---:R-:W-:Y:S01]  /*7720*/  @!P2 FMUL R24, R24, R24 ;  /* 0x000000181818a220 */ /* 0x004fe20000400000 */
[----:B------:R-:W-:Y:S02]  /*7730*/  FSEL R87, R87, -INF , P3 ;  /* 0xff80000057577808 */ /* 0x000fe40001800000 */
[----:B------:R-:W-:Y:S02]  /*7740*/  FSETP.GEU.AND P3, PT, R32, -126, PT ;  /* 0xc2fc00002000780b */ /* 0x000fe40003f6e000 */
[----:B------:R-:W-:Y:S02]  /*7750*/  FMNMX R21, R27, R6, !PT ;  /* 0x000000061b157209 */ /* 0x000fe40007800000 */
[----:B------:R-:W-:-:S02]  /*7760*/  FSETP.GEU.AND P4, PT, R13, -126, PT ;  /* 0xc2fc00000d00780b */ /* 0x000fc40003f8e000 */
[----:B------:R-:W-:Y:S02]  /*7770*/  FMNMX R6, R30, R21, !PT ;  /* 0x000000151e067209 */ /* 0x000fe40007800000 */
[----:B------:R-:W-:Y:S01]  /*7780*/  FSETP.GEU.AND P6, PT, R12, -126, PT ;  /* 0xc2fc00000c00780b */ /* 0x000fe20003fce000 */
[----:B------:R-:W-:Y:S01]  /*7790*/  @!P5 FMUL R28, R28, 0.5 ;  /* 0x3f0000001c1cd820 */ /* 0x000fe20000400000 */
[----:B------:R-:W-:Y:S02]  /*77a0*/  FMNMX R21, R31, R6, !PT ;  /* 0x000000061f157209 */ /* 0x000fe40007800000 */
[----:B------:R-:W-:Y:S01]  /*77b0*/  FSETP.GEU.AND P2, PT, R15, -126, PT ;  /* 0xc2fc00000f00780b */ /* 0x000fe20003f4e000 */
[----:B------:R-:W-:Y:S01]  /*77c0*/  @!P3 FMUL R32, R32, 0.5 ;  /* 0x3f0000002020b820 */ /* 0x000fe20000400000 */
[----:B------:R-:W-:Y:S01]  /*77d0*/  FMNMX R6, R34, R21, !PT ;  /* 0x0000001522067209 */ /* 0x000fe20007800000 */
[----:B------:R-:W1:Y:S01]  /*77e0*/  MUFU.EX2 R26, R28 ;  /* 0x0000001c001a7308 */ /* 0x000e620000000800 */
[----:B------:R-:W-:Y:S01]  /*77f0*/  FFMA R21, R37, UR11, -R100 ;  /* 0x0000000b25157c23 */ /* 0x000fe20008000864 */
[----:B------:R-:W-:Y:S01]  /*7800*/  @!P4 FMUL R13, R13, 0.5 ;  /* 0x3f0000000d0dc820 */ /* 0x000fe20000400000 */
[----:B------:R-:W-:-:S03]  /*7810*/  FMNMX R25, R35, R6, !PT ;  /* 0x0000000623197209 */ /* 0x000fc60007800000 */
[----:B------:R-:W-:Y:S01]  /*7820*/  @!P6 FMUL R12, R12, 0.5 ;  /* 0x3f0000000c0ce820 */ /* 0x000fe20000400000 */
[----:B------:R-:W-:Y:S01]  /*7830*/  FMNMX R6, R38, R25, !PT ;  /* 0x0000001926067209 */ /* 0x000fe20007800000 */
[----:B------:R-:W2:Y:S02]  /*7840*/  MUFU.EX2 R28, R32 ;  /* 0x00000020001c7308 */ /* 0x000ea40000000800 */
[----:B------:R-:W-:Y:S01]  /*7850*/  @!P2 FMUL R15, R15, 0.5 ;  /* 0x3f0000000f0fa820 */ /* 0x000fe20000400000 */
[----:B------:R-:W-:-:S04]  /*7860*/  FMNMX R25, R39, R6, !PT ;  /* 0x0000000627197209 */ /* 0x000fc80007800000 */
[----:B------:R-:W-:Y:S01]  /*7870*/  FMNMX R6, R42, R25, !PT ;  /* 0x000000192a067209 */ /* 0x000fe20007800000 */
[----:B------:R-:W-:Y:S01]  /*7880*/  FFMA R25, R41, UR11, -R100 ;  /* 0x0000000b29197c23 */ /* 0x000fe20008000864 */
[----:B------:R-:W3:Y:S01]  /*7890*/  MUFU.EX2 R13, R13 ;  /* 0x0000000d000d7308 */ /* 0x000ee20000000800 */
[----:B-1----:R-:W-:Y:S01]  /*78a0*/  @!P5 FMUL R26, R26, R26 ;  /* 0x0000001a1a1ad220 */ /* 0x002fe20000400000 */
[----:B------:R-:W-:Y:S02]  /*78b0*/  FMNMX R29, R43, R6, !PT ;  /* 0x000000062b1d7209 */ /* 0x000fe40007800000 */
[----:B------:R-:W-:Y:S02]  /*78c0*/  FSETP.GEU.AND P5, PT, R21, -126, PT ;  /* 0xc2fc00001500780b */ /* 0x000fe40003fae000 */
[----:B------:R-:W-:Y:S01]  /*78d0*/  FMNMX R6, R46, R29, !PT ;  /* 0x0000001d2e067209 */ /* 0x000fe20007800000 */
[----:B--2---:R-:W-:Y:S01]  /*78e0*/  @!P3 FMUL R28, R28, R28 ;  /* 0x0000001c1c1cb220 */ /* 0x004fe20000400000 */
[----:B------:R-:W1:Y:S01]  /*78f0*/  MUFU.EX2 R12, R12 ;  /* 0x0000000c000c7308 */ /* 0x000e620000000800 */
[----:B------:R-:W-:-:S02]  /*7900*/  FSETP.GEU.AND P3, PT, R25, -126, PT ;  /* 0xc2fc00001900780b */ /* 0x000fc40003f6e000 */
[----:B------:R-:W-:-:S04]  /*7910*/  FMNMX R29, R47, R6, !PT ;  /* 0x000000062f1d7209 */ /* 0x000fc80007800000 */
[----:B------:R-:W-:Y:S01]  /*7920*/  FMNMX R6, R50, R29, !PT ;  /* 0x0000001d32067209 */ /* 0x000fe20007800000 */
[----:B------:R-:W2:Y:S01]  /*7930*/  MUFU.EX2 R15, R15 ;  /* 0x0000000f000f7308 */ /* 0x000ea20000000800 */
[----:B---3--:R-:W-:Y:S01]  /*7940*/  @!P4 FMUL R13, R13, R13 ;  /* 0x0000000d0d0dc220 */ /* 0x008fe20000400000 */
[----:B------:R-:W-:Y:S01]  /*7950*/  @!P5 FMUL R21, R21, 0.5 ;  /* 0x3f0000001515d820 */ /* 0x000fe20000400000 */
[----:B------:R-:W-:Y:S01]  /*7960*/  FMNMX R33, R51, R6, !PT ;  /* 0x0000000633217209 */ /* 0x000fe20007800000 */
[----:B------:R-:W-:Y:S01]  /*7970*/  FFMA R29, R45, UR11, -R100 ;  /* 0x0000000b2d1d7c23 */ /* 0x000fe20008000864 */
[----:B------:R-:W-:Y:S01]  /*7980*/  FSETP.GEU.AND P4, PT, R40, -126, PT ;  /* 0xc2fc00002800780b */ /* 0x000fe20003f8e000 */
[----:B------:R-:W-:Y:S01]  /*7990*/  @!P3 FMUL R25, R25, 0.5 ;  /* 0x3f0000001919b820 */ /* 0x000fe20000400000 */
[----:B------:R-:W-:Y:S01]  /*79a0*/  FMNMX R6, R54, R33, !PT ;  /* 0x0000002136067209 */ /* 0x000fe20007800000 */
[----:B------:R-:W3:Y:S01]  /*79b0*/  MUFU.EX2 R21, R21 ;  /* 0x0000001500157308 */ /* 0x000ee20000000800 */
[----:B-1----:R-:W-:Y:S01]  /*79c0*/  @!P6 FMUL R12, R12, R12 ;  /* 0x0000000c0c0ce220 */ /* 0x002fe20000400000 */
[----:B------:R-:W-:-:S02]  /*79d0*/  FSETP.GEU.AND P6, PT, R29, -126, PT ;  /* 0xc2fc00001d00780b */ /* 0x000fc40003fce000 */
[----:B------:R-:W-:-:S04]  /*79e0*/  FMNMX R33, R55, R6, !PT ;  /* 0x0000000637217209 */ /* 0x000fc80007800000 */
[----:B------:R-:W1:Y:S01]  /*79f0*/  MUFU.EX2 R25, R25 ;  /* 0x0000001900197308 */ /* 0x000e620000000800 */
[----:B--2---:R-:W-:Y:S01]  /*7a00*/  @!P2 FMUL R15, R15, R15 ;  /* 0x0000000f0f0fa220 */ /* 0x004fe20000400000 */
[----:B------:R-:W-:Y:S01]  /*7a10*/  FSETP.GEU.AND P2, PT, R14, -126, PT ;  /* 0xc2fc00000e00780b */ /* 0x000fe20003f4e000 */
[----:B------:R-:W-:Y:S01]  /*7a20*/  @!P4 FMUL R40, R40, 0.5 ;  /* 0x3f0000002828c820 */ /* 0x000fe20000400000 */
[----:B------:R-:W-:Y:S01]  /*7a30*/  FMNMX R6, R58, R33, !PT ;  /* 0x000000213a067209 */ /* 0x000fe20007800000 */
[----:B------:R-:W-:Y:S02]  /*7a40*/  FFMA R33, R49, UR11, -R100 ;  /* 0x0000000b31217c23 */ /* 0x000fe40008000864 */
[----:B------:R-:W-:Y:S01]  /*7a50*/  @!P6 FMUL R29, R29, 0.5 ;  /* 0x3f0000001d1de820 */ /* 0x000fe20000400000 */
[----:B------:R-:W-:Y:S01]  /*7a60*/  FMNMX R37, R59, R6, !PT ;  /* 0x000000063b257209 */ /* 0x000fe20007800000 */
[----:B------:R2:W4:Y:S01]  /*7a70*/  MUFU.EX2 R32, R40 ;  /* 0x0000002800207308 */ /* 0x0005220000000800 */
[----:B---3--:R-:W-:Y:S01]  /*7a80*/  @!P5 FMUL R21, R21, R21 ;  /* 0x000000151515d220 */ /* 0x008fe20000400000 */
[----:B------:R-:W-:-:S02]  /*7a90*/  FSETP.GEU.AND P5, PT, R36, -126, PT ;  /* 0xc2fc00002400780b */ /* 0x000fc40003fae000 */
[----:B------:R-:W-:Y:S02]  /*7aa0*/  FMNMX R6, R62, R37, !PT ;  /* 0x000000253e067209 */ /* 0x000fe40007800000 */
[----:B------:R-:W-:Y:S01]  /*7ab0*/  @!P2 FMUL R14, R14, 0.5 ;  /* 0x3f0000000e0ea820 */ /* 0x000fe20000400000 */
[----:B-1----:R-:W-:Y:S01]  /*7ac0*/  @!P3 FMUL R25, R25, R25 ;  /* 0x000000191919b220 */ /* 0x002fe20000400000 */
[----:B------:R-:W1:Y:S01]  /*7ad0*/  MUFU.EX2 R29, R29 ;  /* 0x0000001d001d7308 */ /* 0x000e620000000800 */
[----:B------:R-:W-:Y:S01]  /*7ae0*/  FMNMX R37, R63, R6, !PT ;  /* 0x000000063f257209 */ /* 0x000fe20007800000 */
[--C-:B--2---:R-:W-:Y:S01]  /*7af0*/  FFMA R40, R57, UR11, -R100.reuse ;  /* 0x0000000b39287c23 */ /* 0x104fe20008000864 */
[----:B------:R-:W-:Y:S01]  /*7b00*/  FSETP.GEU.AND P3, PT, R20, -126, PT ;  /* 0xc2fc00001400780b */ /* 0x000fe20003f6e000 */
[--C-:B------:R-:W-:Y:S01]  /*7b10*/  FFMA R57, R72, UR11, -R100.reuse ;  /* 0x0000000b48397c23 */ /* 0x100fe20008000864 */
[----:B------:R-:W-:Y:S02]  /*7b20*/  FMNMX R6, R66, R37, !PT ;  /* 0x0000002542067209 */ /* 0x000fe40007800000 */
[----:B------:R-:W-:Y:S01]  /*7b30*/  @!P5 FMUL R36, R36, 0.5 ;  /* 0x3f0000002424d820 */ /* 0x000fe20000400000 */
[--C-:B------:R-:W-:Y:S01]  /*7b40*/  FFMA R37, R53, UR11, -R100.reuse ;  /* 0x0000000b35257c23 */ /* 0x100fe20008000864 */
[----:B------:R-:W2:Y:S01]  /*7b50*/  MUFU.EX2 R14, R14 ;  /* 0x0000000e000e7308 */ /* 0x000ea20000000800 */
[----:B------:R-:W-:Y:S01]  /*7b60*/  FMNMX R41, R67, R6, !PT ;  /* 0x0000000643297209 */ /* 0x000fe20007800000 */
[----:B----4-:R-:W-:Y:S01]  /*7b70*/  @!P4 FMUL R32, R32, R32 ;  /* 0x000000202020c220 */ /* 0x010fe20000400000 */
[----:B------:R-:W-:Y:S01]  /*7b80*/  FSETP.GEU.AND P4, PT, R33, -126, PT ;  /* 0xc2fc00002100780b */ /* 0x000fe20003f8e000 */
[--C-:B------:R-:W-:Y:S01]  /*7b90*/  FFMA R53, R68, UR11, -R100.reuse ;  /* 0x0000000b44357c23 */ /* 0x100fe20008000864 */
[----:B------:R-:W-:Y:S01]  /*7ba0*/  FMNMX R6, R70, R41, !PT ;  /* 0x0000002946067209 */ /* 0x000fe20007800000 */
[--C-:B------:R-:W-:Y:S01]  /*7bb0*/  FFMA R41, R56, UR11, -R100.reuse ;  /* 0x0000000b38297c23 */ /* 0x100fe20008000864 */
[--C-:B------:R-:W-:Y:S01]  /*7bc0*/  FFMA R56, R73, UR11, -R100.reuse ;  /* 0x0000000b49387c23 */ /* 0x100fe20008000864 */
[----:B------:R-:W-:Y:S01]  /*7bd0*/  @!P3 FMUL R20, R20, 0.5 ;  /* 0x3f0000001414b820 */ /* 0x000fe20000400000 */
[----:B-1----:R-:W-:Y:S01]  /*7be0*/  @!P6 FMUL R29, R29, R29 ;  /* 0x0000001d1d1de220 */ /* 0x002fe20000400000 */
[----:B------:R-:W1:Y:S01]  /*7bf0*/  MUFU.EX2 R36, R36 ;  /* 0x0000002400247308 */ /* 0x000e620000000800 */
[----:B------:R-:W-:Y:S01]  /*7c00*/  FSETP.GEU.AND P6, PT, R41, -126, PT ;  /* 0xc2fc00002900780b */ /* 0x000fe20003fce000 */
[----:B------:R-:W-:Y:S01]  /*7c10*/  FFMA R68, R85, UR11, -R100 ;  /* 0x0000000b55447c23 */ /* 0x000fe20008000864 */
[----:B------:R-:W-:-:S03]  /*7c20*/  FMNMX R45, R71, R6, !PT ;  /* 0x00000006472d7209 */ /* 0x000fc60007800000 */
[----:B------:R-:W-:Y:S01]  /*7c30*/  @!P4 FMUL R33, R33, 0.5 ;  /* 0x3f0000002121c820 */ /* 0x000fe20000400000 */
[----:B--2---:R-:W-:Y:S01]  /*7c40*/  @!P2 FMUL R14, R14, R14 ;  /* 0x0000000e0e0ea220 */ /* 0x004fe20000400000 */
[----:B------:R-:W-:Y:S01]  /*7c50*/  FSETP.GEU.AND P2, PT, R37, -126, PT ;  /* 0xc2fc00002500780b */ /* 0x000fe20003f4e000 */
[----:B------:R-:W2:Y:S01]  /*7c60*/  MUFU.EX2 R20, R20 ;  /* 0x0000001400147308 */ /* 0x000ea20000000800 */
[----:B------:R-:W-:-:S04]  /*7c70*/  FMNMX R6, R74, R45, !PT ;  /* 0x0000002d4a067209 */ /* 0x000fc80007800000 */
[----:B------:R-:W-:Y:S01]  /*7c80*/  FMNMX R45, R75, R6, !PT ;  /* 0x000000064b2d7209 */ /* 0x000fe20007800000 */
[----:B------:R-:W-:Y:S02]  /*7c90*/  @!P6 FMUL R41, R41, 0.5 ;  /* 0x3f0000002929e820 */ /* 0x000fe40000400000 */
[----:B------:R-:W3:Y:S01]  /*7ca0*/  MUFU.EX2 R33, R33 ;  /* 0x0000002100217308 */ /* 0x000ee20000000800 */
[----:B------:R-:W-:Y:S01]  /*7cb0*/  FMNMX R6, R78, R45, !PT ;  /* 0x0000002d4e067209 */ /* 0x000fe20007800000 */
[----:B-1----:R-:W-:Y:S01]  /*7cc0*/  @!P5 FMUL R36, R36, R36 ;  /* 0x000000242424d220 */ /* 0x002fe20000400000 */
[----:B------:R-:W-:Y:S01]  /*7cd0*/  FSETP.GEU.AND P5, PT, R40, -126, PT ;  /* 0xc2fc00002800780b */ /* 0x000fe20003fae000 */
[----:B------:R-:W-:Y:S01]  /*7ce0*/  @!P2 FMUL R37, R37, 0.5 ;  /* 0x3f0000002525a820 */ /* 0x000fe20000400000 */
[----:B------:R-:W-:Y:S01]  /*7cf0*/  FMNMX R49, R79, R6, !PT ;  /* 0x000000064f317209 */ /* 0x000fe20007800000 */
[--C-:B------:R-:W-:Y:S01]  /*7d00*/  FFMA R45, R60, UR11, -R100.reuse ;  /* 0x0000000b3c2d7c23 */ /* 0x100fe20008000864 */
[----:B------:R-:W-:Y:S01]  /*7d10*/  FFMA R60, R77, UR11, -R100 ;  /* 0x0000000b4d3c7c23 */ /* 0x000fe20008000864 */
        /* <DEDUP_REMOVED lines=9> */
[----:B------:R-:W-:Y:S01]  /*7db0*/  FMNMX R6, R86, R49, !PT ;  /* 0x0000003156067209 */ /* 0x000fe20007800000 */
[--C-:B------:R-:W-:Y:S01]  /*7dc0*/  FFMA R49, R64, UR11, -R100.reuse ;  /* 0x0000000b40317c23 */ /* 0x100fe20008000864 */
[----:B------:R-:W-:Y:S01]  /*7dd0*/  @!P3 FMUL R44, R44, 0.5 ;  /* 0x3f0000002c2cb820 */ /* 0x000fe20000400000 */
[----:B------:R-:W-:Y:S01]  /*7de0*/  FFMA R64, R81, UR11, -R100 ;  /* 0x0000000b51407c23 */ /* 0x000fe20008000864 */
[----:B-1----:R-:W-:Y:S01]  /*7df0*/  @!P6 FMUL R41, R41, R41 ;  /* 0x000000292929e220 */ /* 0x002fe20000400000 */
[----:B------:R-:W-:Y:S01]  /*7e00*/  FSETP.GEU.AND P6, PT, R48, -126, PT ;  /* 0xc2fc00003000780b */ /* 0x000fe20003fce000 */
[----:B------:R-:W1:Y:S01]  /*7e10*/  MUFU.EX2 R40, R40 ;  /* 0x0000002800287308 */ /* 0x000e620000000800 */
[----:B------:R-:W-:-:S04]  /*7e20*/  FMNMX R6, R87, R6, !PT ;  /* 0x0000000657067209 */ /* 0x000fc80007800000 */
[----:B------:R-:W-:Y:S01]  /*7e30*/  @!P4 FMUL R45, R45, 0.5 ;  /* 0x3f0000002d2dc820 */ /* 0x000fe20000400000 */
[----:B--2---:R-:W-:Y:S01]  /*7e40*/  @!P2 FMUL R37, R37, R37 ;  /* 0x000000252525a220 */ /* 0x004fe20000400000 */
[----:B------:R-:W-:Y:S01]  /*7e50*/  FSETP.GEU.AND P2, PT, R49, -126, PT ;  /* 0xc2fc00003100780b */ /* 0x000fe20003f4e000 */
[----:B------:R-:W2:Y:S01]  /*7e60*/  MUFU.EX2 R44, R44 ;  /* 0x0000002c002c7308 */ /* 0x000ea20000000800 */
[----:B------:R-:W3:Y:S03]  /*7e70*/  SHFL.BFLY PT, R61, R6, 0x1, 0x1f ;  /* 0x0c201f00063d7f89 */ /* 0x000ee600000e0000 */
[----:B------:R-:W-:-:S04]  /*7e80*/  @!P6 FMUL R48, R48, 0.5 ;  /* 0x3f0000003030e820 */ /* 0x000fc80000400000 */
[----:B------:R-:W4:Y:S01]  /*7e90*/  MUFU.EX2 R45, R45 ;  /* 0x0000002d002d7308 */ /* 0x000f220000000800 */
[----:B-1----:R-:W-:Y:S01]  /*7ea0*/  @!P5 FMUL R40, R40, R40 ;  /* 0x000000282828d220 */ /* 0x002fe20000400000 */
[----:B------:R-:W-:Y:S02]  /*7eb0*/  FSETP.GEU.AND P5, PT, R53, -126, PT ;  /* 0xc2fc00003500780b */ /* 0x000fe40003fae000 */
[----:B------:R-:W-:-:S04]  /*7ec0*/  @!P2 FMUL R49, R49, 0.5 ;  /* 0x3f0000003131a820 */ /* 0x000fc80000400000 */
[----:B------:R-:W1:Y:S01]  /*7ed0*/  MUFU.EX2 R48, R48 ;  /* 0x0000003000307308 */ /* 0x000e620000000800 */
[----:B--2---:R-:W-:Y:S01]  /*7ee0*/  @!P3 FMUL R44, R44, R44 ;  /* 0x0000002c2c2cb220 */ /* 0x004fe20000400000 */
[----:B------:R-:W-:-:S05]  /*7ef0*/  FSETP.GEU.AND P3, PT, R57, -126, PT ;  /* 0xc2fc00003900780b */ /* 0x000fca0003f6e000 */
[----:B------:R-:W-:Y:S01]  /*7f00*/  @!P5 FMUL R53, R53, 0.5 ;  /* 0x3f0000003535d820 */ /* 0x000fe20000400000 */
[----:B------:R-:W2:Y:S01]  /*7f10*/  MUFU.EX2 R49, R49 ;  /* 0x0000003100317308 */ /* 0x000ea20000000800 */
[----:B----4-:R-:W-:Y:S01]  /*7f20*/  @!P4 FMUL R45, R45, R45 ;  /* 0x0000002d2d2dc220 */ /* 0x010fe20000400000 */
[----:B------:R-:W-:Y:S02]  /*7f30*/  FSETP.GEU.AND P4, PT, R52, -126, PT ;  /* 0xc2fc00003400780b */ /* 0x000fe40003f8e000 */
[----:B---3--:R-:W-:Y:S01]  /*7f40*/  FMNMX R6, R6, R61, !PT ;  /* 0x0000003d06067209 */ /* 0x008fe20007800000 */
[----:B------:R-:W-:Y:S02]  /*7f50*/  FFMA R61, R76, UR11, -R100 ;  /* 0x0000000b4c3d7c23 */ /* 0x000fe40008000864 */
[----:B------:R-:W-:Y:S01]  /*7f60*/  @!P3 FMUL R57, R57, 0.5 ;  /* 0x3f0000003939b820 */ /* 0x000fe20000400000 */
[----:B------:R-:W3:Y:S01]  /*7f70*/  MUFU.EX2 R53, R53 ;  /* 0x0000003500357308 */ /* 0x000ee20000000800 */
[----:B-1----:R-:W-:Y:S01]  /*7f80*/  @!P6 FMUL R48, R48, R48 ;  /* 0x000000303030e220 */ /* 0x002fe20000400000 */
[----:B------:R-:W-:Y:S01]  /*7f90*/  FSETP.GEU.AND P6, PT, R61, -126, PT ;  /* 0xc2fc00003d00780b */ /* 0x000fe20003fce000 */
[----:B------:R-:W1:Y:S04]  /*7fa0*/  SHFL.BFLY PT, R69, R6, 0x2, 0x1f ;  /* 0x0c401f0006457f89 */ /* 0x000e6800000e0000 */
[----:B------:R-:W-:Y:S01]  /*7fb0*/  @!P4 FMUL R52, R52, 0.5 ;  /* 0x3f0000003434c820 */ /* 0x000fe20000400000 */
[----:B------:R-:W4:Y:S01]  /*7fc0*/  MUFU.EX2 R57, R57 ;  /* 0x0000003900397308 */ /* 0x000f220000000800 */
[----:B--2---:R-:W-:Y:S01]  /*7fd0*/  @!P2 FMUL R49, R49, R49 ;  /* 0x000000313131a220 */ /* 0x004fe20000400000 */
[----:B------:R-:W-:-:S03]  /*7fe0*/  FSETP.GEU.AND P2, PT, R56, -126, PT ;  /* 0xc2fc00003800780b */ /* 0x000fc60003f4e000 */
[----:B------:R-:W-:Y:S01]  /*7ff0*/  FADD R9, R28, R49 ;  /* 0x000000311c097221 */ /* 0x000fe20000000000 */
[----:B------:R-:W-:Y:S01]  /*8000*/  F2FP.F16.F32.PACK_AB R28, R15, R28 ;  /* 0x0000001c0f1c723e */ /* 0x000fe200000000ff */
[----:B------:R-:W-:Y:S01]  /*8010*/  @!P6 FMUL R61, R61, 0.5 ;  /* 0x3f0000003d3de820 */ /* 0x000fe20000400000 */
[----:B------:R-:W2:Y:S01]  /*8020*/  MUFU.EX2 R52, R52 ;  /* 0x0000003400347308 */ /* 0x000ea20000000800 */
[----:B---3--:R-:W-:Y:S01]  /*8030*/  @!P5 FMUL R53, R53, R53 ;  /* 0x000000353535d220 */ /* 0x008fe20000400000 */
[----:B------:R-:W-:-:S05]  /*8040*/  FSETP.GEU.AND P5, PT, R60, -126, PT ;  /* 0xc2fc00003c00780b */ /* 0x000fca0003fae000 */
[----:B------:R-:W-:Y:S01]  /*8050*/  @!P2 FMUL R56, R56, 0.5 ;  /* 0x3f0000003838a820 */ /* 0x000fe20000400000 */
[----:B------:R-:W3:Y:S01]  /*8060*/  MUFU.EX2 R61, R61 ;  /* 0x0000003d003d7308 */ /* 0x000ee20000000800 */
[----:B----4-:R-:W-:Y:S01]  /*8070*/  @!P3 FMUL R57, R57, R57 ;  /* 0x000000393939b220 */ /* 0x010fe20000400000 */
[----:B------:R-:W-:Y:S02]  /*8080*/  FSETP.GEU.AND P3, PT, R64, -126, PT ;  /* 0xc2fc00004000780b */ /* 0x000fe40003f6e000 */
[----:B-1----:R-:W-:Y:S01]  /*8090*/  FMNMX R6, R6, R69, !PT ;  /* 0x0000004506067209 */ /* 0x002fe20007800000 */
[----:B------:R-:W-:Y:S02]  /*80a0*/  FFMA R69, R84, UR11, -R100 ;  /* 0x0000000b54457c23 */ /* 0x000fe40008000864 */
[----:B------:R-:W-:Y:S01]  /*80b0*/  @!P5 FMUL R60, R60, 0.5 ;  /* 0x3f0000003c3cd820 */ /* 0x000fe20000400000 */
[----:B------:R-:W1:Y:S01]  /*80c0*/  MUFU.EX2 R56, R56 ;  /* 0x0000003800387308 */ /* 0x000e620000000800 */
[----:B--2---:R-:W-:Y:S01]  /*80d0*/  @!P4 FMUL R52, R52, R52 ;  /* 0x000000343434c220 */ /* 0x004fe20000400000 */
[----:B------:R-:W-:-:S05]  /*80e0*/  FSETP.GEU.AND P4, PT, R65, -126, PT ;  /* 0xc2fc00004100780b */ /* 0x000fca0003f8e000 */
[----:B------:R-:W-:Y:S01]  /*80f0*/  @!P3 FMUL R64, R64, 0.5 ;  /* 0x3f0000004040b820 */ /* 0x000fe20000400000 */
[----:B------:R-:W2:Y:S01]  /*8100*/  MUFU.EX2 R60, R60 ;  /* 0x0000003c003c7308 */ /* 0x000ea20000000800 */
[----:B---3--:R-:W-:Y:S01]  /*8110*/  @!P6 FMUL R61, R61, R61 ;  /* 0x0000003d3d3de220 */ /* 0x008fe20000400000 */
[----:B------:R-:W-:-:S05]  /*8120*/  FSETP.GEU.AND P6, PT, R68, -126, PT ;  /* 0xc2fc00004400780b */ /* 0x000fca0003fce000 */
[----:B------:R-:W-:Y:S01]  /*8130*/  @!P4 FMUL R65, R65, 0.5 ;  /* 0x3f0000004141c820 */ /* 0x000fe20000400000 */
[----:B------:R-:W3:Y:S01]  /*8140*/  MUFU.EX2 R64, R64 ;  /* 0x0000004000407308 */ /* 0x000ee20000000800 */
[----:B-1----:R-:W-:Y:S01]  /*8150*/  @!P2 FMUL R56, R56, R56 ;  /* 0x000000383838a220 */ /* 0x002fe20000400000 */
[----:B------:R-:W-:-:S04]  /*8160*/  FSETP.NEU.AND P2, PT, R6, -INF , PT ;  /* 0xff8000000600780b */ /* 0x000fc80003f4d000 */
[----:B------:R-:W-:Y:S01]  /*8170*/  FSEL R73, R6, RZ, P2 ;  /* 0x000000ff06497208 */ /* 0x000fe20001000000 */
[----:B------:R-:W-:Y:S01]  /*8180*/  @!P6 FMUL R68, R68, 0.5 ;  /* 0x3f0000004444e820 */ /* 0x000fe20000400000 */
[----:B------:R-:W1:Y:S01]  /*8190*/  MUFU.EX2 R65, R65 ;  /* 0x0000004100417308 */ /* 0x000e620000000800 */
[----:B------:R-:W-:Y:S01]  /*81a0*/  FSETP.GEU.AND P2, PT, R69, -126, PT ;  /* 0xc2fc00004500780b */ /* 0x000fe20003f4e000 */
[----:B--2---:R-:W-:Y:S01]  /*81b0*/  @!P5 FMUL R60, R60, R60 ;  /* 0x0000003c3c3cd220 */ /* 0x004fe20000400000 */
[C---:B------:R-:W-:Y:S01]  /*81c0*/  FMUL R72, R73.reuse, UR11 ;  /* 0x0000000b49487c20 */ /* 0x040fe20008400000 */
[----:B------:R-:W-:Y:S01]  /*81d0*/  FADD R73, -R73, R8 ;  /* 0x0000000849497221 */ /* 0x000fe20000000100 */
[----:B------:R-:W-:Y:S01]  /*81e0*/  FADD R8, R24, R41 ;  /* 0x0000002918087221 */ /* 0x000fe20000000000 */
[----:B------:R-:W-:Y:S01]  /*81f0*/  F2FP.F16.F32.PACK_AB R24, R11, R24 ;  /* 0x000000180b18723e */ /* 0x000fe200000000ff */
[--C-:B------:R-:W-:Y:S01]  /*8200*/  FFMA R99, R99, UR11, -R72.reuse ;  /* 0x0000000b63637c23 */ /* 0x100fe20008000848 */
[--C-:B------:R-:W-:Y:S01]  /*8210*/  FFMA R30, R30, UR11, -R72.reuse ;  /* 0x0000000b1e1e7c23 */ /* 0x100fe20008000848 */
[----:B---3--:R-:W-:Y:S01]  /*8220*/  @!P3 FMUL R64, R64, R64 ;  /* 0x000000404040b220 */ /* 0x008fe20000400000 */
[----:B------:R-:W2:Y:S01]  /*8230*/  MUFU.EX2 R68, R68 ;  /* 0x0000004400447308 */ /* 0x000ea20000000800 */
[--C-:B------:R-:W-:Y:S01]  /*8240*/  FFMA R76, R27, UR11, -R72.reuse ;  /* 0x0000000b1b4c7c23 */ /* 0x100fe20008000848 */
[----:B------:R-:W-:Y:S01]  /*8250*/  FSETP.GEU.AND P5, PT, R99, -126, PT ;  /* 0xc2fc00006300780b */ /* 0x000fe20003fae000 */
[--C-:B------:R-:W-:Y:S01]  /*8260*/  FFMA R34, R34, UR11, -R72.reuse ;  /* 0x0000000b22227c23 */ /* 0x100fe20008000848 */
[----:B------:R-:W-:Y:S01]  /*8270*/  FSETP.GEU.AND P3, PT, R30, -126, PT ;  /* 0xc2fc00001e00780b */ /* 0x000fe20003f6e000 */
        /* <DEDUP_REMOVED lines=8> */
[--C-:B------:R-:W-:Y:S01]  /*8300*/  FFMA R43, R43, UR11, -R72.reuse ;  /* 0x0000000b2b2b7c23 */ /* 0x100fe20008000848 */
[--C-:B------:R-:W-:Y:S01]  /*8310*/  FFMA R42, R42, UR11, -R72.reuse ;  /* 0x0000000b2a2a7c23 */ /* 0x100fe20008000848 */
[----:B------:R-:W-:Y:S01]  /*8320*/  @!P5 FMUL R99, R99, 0.5 ;  /* 0x3f0000006363d820 */ /* 0x000fe20000400000 */
[--C-:B------:R-:W-:Y:S01]  /*8330*/  FFMA R46, R46, UR11, -R72.reuse ;  /* 0x0000000b2e2e7c23 */ /* 0x100fe20008000848 */
[----:B------:R-:W-:Y:S01]  /*8340*/  @!P3 FMUL R30, R30, 0.5 ;  /* 0x3f0000001e1eb820 */ /* 0x000fe20000400000 */
[----:B--2---:R-:W-:Y:S01]  /*8350*/  @!P6 FMUL R68, R68, R68 ;  /* 0x000000444444e220 */ /* 0x004fe20000400000 */
[----:B------:R-:W2:Y:S01]  /*8360*/  MUFU.EX2 R27, R99 ;  /* 0x00000063001b7308 */ /* 0x000ea20000000800 */
[----:B------:R-:W-:Y:S01]  /*8370*/  FSETP.GEU.AND P6, PT, R34, -126, PT ;  /* 0xc2fc00002200780b */ /* 0x000fe20003fce000 */
[----:B------:R-:W-:Y:S01]  /*8380*/  @!P4 FMUL R76, R76, 0.5 ;  /* 0x3f0000004c4cc820 */ /* 0x000fe20000400000 */
[--C-:B------:R-:W-:Y:S01]  /*8390*/  FFMA R50, R50, UR11, -R72.reuse ;  /* 0x0000000b32327c23 */ /* 0x100fe20008000848 */
[--C-:B------:R-:W-:Y:S01]  /*83a0*/  FFMA R54, R54, UR11, -R72.reuse ;  /* 0x0000000b36367c23 */ /* 0x100fe20008000848 */
[--C-:B------:R-:W-:Y:S01]  /*83b0*/  FFMA R59, R59, UR11, -R72.reuse ;  /* 0x0000000b3b3b7c23 */ /* 0x100fe20008000848 */
[--C-:B------:R-:W-:Y:S01]  /*83c0*/  FFMA R63, R63, UR11, -R72.reuse ;  /* 0x0000000b3f3f7c23 */ /* 0x100fe20008000848 */
[--C-:B------:R-:W-:Y:S01]  /*83d0*/  FFMA R67, R67, UR11, -R72.reuse ;  /* 0x0000000b43437c23 */ /* 0x100fe20008000848 */
[----:B------:R3:W4:Y:S01]  /*83e0*/  MUFU.EX2 R77, R30 ;  /* 0x0000001e004d7308 */ /* 0x0007220000000800 */
[----:B-1----:R-:W-:Y:S01]  /*83f0*/  @!P2 FMUL R69, R69, R69 ;  /* 0x000000454545a220 */ /* 0x002fe20000400000 */
[----:B------:R-:W-:Y:S01]  /*8400*/  FSETP.GEU.AND P2, PT, R31, -126, PT ;  /* 0xc2fc00001f00780b */ /* 0x000fe20003f4e000 */
[--C-:B------:R-:W-:Y:S01]  /*8410*/  FFMA R71, R71, UR11, -R72.reuse ;  /* 0x0000000b47477c23 */ /* 0x100fe20008000848 */
[--C-:B------:R-:W-:Y:S01]  /*8420*/  FFMA R75, R75, UR11, -R72.reuse ;  /* 0x0000000b4b4b7c23 */ /* 0x100fe20008000848 */
[--C-:B------:R-:W-:Y:S01]  /*8430*/  FFMA R83, R83, UR11, -R72.reuse ;  /* 0x0000000b53537c23 */ /* 0x100fe20008000848 */
[----:B------:R-:W-:Y:S01]  /*8440*/  @!P6 FMUL R34, R34, 0.5 ;  /* 0x3f0000002222e820 */ /* 0x000fe20000400000 */
[--C-:B------:R-:W-:Y:S01]  /*8450*/  FFMA R79, R79, UR11, -R72.reuse ;  /* 0x0000000b4f4f7c23 */ /* 0x100fe20008000848 */
[----:B------:R-:W1:Y:S01]  /*8460*/  MUFU.EX2 R76, R76 ;  /* 0x0000004c004c7308 */ /* 0x000e620000000800 */
[----:B--2---:R-:W-:Y:S01]  /*8470*/  @!P5 FMUL R27, R27, R27 ;  /* 0x0000001b1b1bd220 */ /* 0x004fe20000400000 */
[----:B------:R-:W-:Y:S01]  /*8480*/  FSETP.GEU.AND P5, PT, R35, -126, PT ;  /* 0xc2fc00002300780b */ /* 0x000fe20003fae000 */
[--C-:B---3--:R-:W-:Y:S01]  /*8490*/  FFMA R30, R47, UR11, -R72.reuse ;  /* 0x0000000b2f1e7c23 */ /* 0x108fe20008000848 */
[--C-:B------:R-:W-:Y:S01]  /*84a0*/  FFMA R86, R86, UR11, -R72.reuse ;  /* 0x0000000b56567c23 */ /* 0x100fe20008000848 */
[----:B------:R-:W-:Y:S01]  /*84b0*/  FFMA R87, R87, UR11, -R72 ;  /* 0x0000000b57577c23 */ /* 0x000fe20008000848 */
[----:B------:R-:W-:Y:S01]  /*84c0*/  FMUL R73, R73, UR11 ;  /* 0x0000000b49497c20 */ /* 0x000fe20008400000 */
[----:B------:R-:W-:Y:S01]  /*84d0*/  @!P2 FMUL R31, R31, 0.5 ;  /* 0x3f0000001f1fa820 */ /* 0x000fe20000400000 */
[----:B------:R2:W3:Y:S01]  /*84e0*/  MUFU.EX2 R81, R34 ;  /* 0x0000002200517308 */ /* 0x0004e20000000800 */
[----:B----4-:R-:W-:Y:S01]  /*84f0*/  @!P3 FMUL R77, R77, R77 ;  /* 0x0000004d4d4db220 */ /* 0x010fe20000400000 */
[----:B------:R-:W-:-:S05]  /*8500*/  FSETP.GEU.AND P3, PT, R39, -126, PT ;  /* 0xc2fc00002700780b */ /* 0x000fca0003f6e000 */
[----:B------:R-:W-:Y:S01]  /*8510*/  @!P5 FMUL R35, R35, 0.5 ;  /* 0x3f0000002323d820 */ /* 0x000fe20000400000 */
[----:B------:R4:W5:Y:S01]  /*8520*/  MUFU.EX2 R80, R31 ;  /* 0x0000001f00507308 */ /* 0x0009620000000800 */
[----:B-1----:R-:W-:Y:S01]  /*8530*/  @!P4 FMUL R76, R76, R76 ;  /* 0x0000004c4c4cc220 */ /* 0x002fe20000400000 */
[----:B------:R-:W-:Y:S01]  /*8540*/  FSETP.GEU.AND P4, PT, R38, -126, PT ;  /* 0xc2fc00002600780b */ /* 0x000fe20003f8e000 */
[----:B--2---:R-:W-:-:S04]  /*8550*/  FFMA R34, R55, UR11, -R72 ;  /* 0x0000000b37227c23 */ /* 0x004fc80008000848 */
[----:B------:R-:W-:Y:S01]  /*8560*/  @!P3 FMUL R39, R39, 0.5 ;  /* 0x3f0000002727b820 */ /* 0x000fe20000400000 */
[----:B------:R1:W2:Y:S01]  /*8570*/  MUFU.EX2 R84, R35 ;  /* 0x0000002300547308 */ /* 0x0002a20000000800 */
[----:B---3--:R-:W-:Y:S01]  /*8580*/  @!P6 FMUL R81, R81, R81 ;  /* 0x000000515151e220 */ /* 0x008fe20000400000 */
[----:B------:R-:W-:Y:S01]  /*8590*/  FSETP.GEU.AND P6, PT, R43, -126, PT ;  /* 0xc2fc00002b00780b */ /* 0x000fe20003fce000 */
[----:B----4-:R-:W-:-:S04]  /*85a0*/  FFMA R31, R51, UR11, -R72 ;  /* 0x0000000b331f7c23 */ /* 0x010fc80008000848 */
[----:B------:R-:W-:Y:S01]  /*85b0*/  @!P4 FMUL R38, R38, 0.5 ;  /* 0x3f0000002626c820 */ /* 0x000fe20000400000 */
[----:B------:R-:W3:Y:S01]  /*85c0*/  MUFU.EX2 R100, R39 ;  /* 0x0000002700647308 */ /* 0x000ee20000000800 */
[----:B-----5:R-:W-:Y:S01]  /*85d0*/  @!P2 FMUL R80, R80, R80 ;  /* 0x000000505050a220 */ /* 0x020fe20000400000 */
[----:B------:R-:W-:Y:S01]  /*85e0*/  FSETP.GEU.AND P2, PT, R42, -126, PT ;  /* 0xc2fc00002a00780b */ /* 0x000fe20003f4e000 */
[----:B-1----:R-:W-:-:S04]  /*85f0*/  FFMA R35, R82, UR11, -R72 ;  /* 0x0000000b52237c23 */ /* 0x002fc80008000848 */
        /* <DEDUP_REMOVED lines=39> */
[----:B------:R-:W1:Y:S01]  /*8870*/  MUFU.EX2 R59, R59 ;  /* 0x0000003b003b7308 */ /* 0x000e620000000800 */
[----:B----4-:R-:W-:Y:S01]  /*8880*/  FFMA R34, R66, UR11, -R72 ;  /* 0x0000000b42227c23 */ /* 0x010fe20008000848 */
[----:B---3--:R-:W-:Y:S01]  /*8890*/  @!P2 FMUL R106, R106, R106 ;  /* 0x0000006a6a6aa220 */ /* 0x008fe20000400000 */
[----:B------:R-:W-:-:S04]  /*88a0*/  FSETP.GEU.AND P2, PT, R31, -126, PT ;  /* 0xc2fc00001f00780b */ /* 0x000fc80003f4e000 */
[----:B------:R-:W-:Y:S01]  /*88b0*/  @!P6 FMUL R63, R63, 0.5 ;  /* 0x3f0000003f3fe820 */ /* 0x000fe20000400000 */
[----:B------:R2:W3:Y:S01]  /*88c0*/  MUFU.EX2 R62, R30 ;  /* 0x0000001e003e7308 */ /* 0x0004e20000000800 */
[----:B-----5:R-:W-:Y:S01]  /*88d0*/  @!P5 FMUL R58, R58, R58 ;  /* 0x0000003a3a3ad220 */ /* 0x020fe20000400000 */
[----:B------:R-:W-:-:S06]  /*88e0*/  FSETP.GEU.AND P5, PT, R34, -126, PT ;  /* 0xc2fc00002200780b */ /* 0x000fcc0003fae000 */
[----:B------:R-:W4:Y:S01]  /*88f0*/  MUFU.EX2 R63, R63 ;  /* 0x0000003f003f7308 */ /* 0x000f220000000800 */
[----:B--2---:R-:W-:Y:S01]  /*8900*/  FFMA R30, R70, UR11, -R72 ;  /* 0x0000000b461e7c23 */ /* 0x004fe20008000848 */
[----:B-1----:R-:W-:Y:S01]  /*8910*/  @!P3 FMUL R59, R59, R59 ;  /* 0x0000003b3b3bb220 */ /* 0x002fe20000400000 */
[----:B------:R-:W-:-:S03]  /*8920*/  @!P2 FMUL R31, R31, 0.5 ;  /* 0x3f0000001f1fa820 */ /* 0x000fc60000400000 */
[----:B------:R-:W-:Y:S01]  /*8930*/  FSETP.GEU.AND P3, PT, R30, -126, PT ;  /* 0xc2fc00001e00780b */ /* 0x000fe20003f6e000 */
[----:B------:R-:W-:Y:S01]  /*8940*/  @!P5 FMUL R34, R34, 0.5 ;  /* 0x3f0000002222d820 */ /* 0x000fe20000400000 */
[----:B------:R1:W2:Y:S01]  /*8950*/  MUFU.EX2 R66, R31 ;  /* 0x0000001f00427308 */ /* 0x0002a20000000800 */
[----:B---3--:R-:W-:Y:S01]  /*8960*/  @!P4 FMUL R62, R62, R62 ;  /* 0x0000003e3e3ec220 */ /* 0x008fe20000400000 */
[----:B------:R-:W-:-:S06]  /*8970*/  FSETP.GEU.AND P4, PT, R67, -126, PT ;  /* 0xc2fc00004300780b */ /* 0x000fcc0003f8e000 */
[----:B------:R3:W5:Y:S01]  /*8980*/  MUFU.EX2 R70, R34 ;  /* 0x0000002200467308 */ /* 0x0007620000000800 */
[----:B-1----:R-:W-:Y:S01]  /*8990*/  FFMA R31, R74, UR11, -R72 ;  /* 0x0000000b4a1f7c23 */ /* 0x002fe20008000848 */
[----:B----4-:R-:W-:Y:S01]  /*89a0*/  @!P6 FMUL R63, R63, R63 ;  /* 0x0000003f3f3fe220 */ /* 0x010fe20000400000 */
[----:B------:R-:W-:-:S03]  /*89b0*/  @!P3 FMUL R30, R30, 0.5 ;  /* 0x3f0000001e1eb820 */ /* 0x000fc60000400000 */
[----:B------:R-:W-:Y:S01]  /*89c0*/  FSETP.GEU.AND P6, PT, R31, -126, PT ;  /* 0xc2fc00001f00780b */ /* 0x000fe20003fce000 */
[----:B------:R-:W-:Y:S01]  /*89d0*/  @!P4 FMUL R67, R67, 0.5 ;  /* 0x3f0000004343c820 */ /* 0x000fe20000400000 */
[----:B------:R1:W4:Y:S01]  /*89e0*/  MUFU.EX2 R74, R30 ;  /* 0x0000001e004a7308 */ /* 0x0003220000000800 */
[----:B--2---:R-:W-:Y:S01]  /*89f0*/  @!P2 FMUL R66, R66, R66 ;  /* 0x000000424242a220 */ /* 0x004fe20000400000 */
[----:B------:R-:W-:Y:S01]  /*8a00*/  FSETP.GEU.AND P2, PT, R71, -126, PT ;  /* 0xc2fc00004700780b */ /* 0x000fe20003f4e000 */
[----:B---3--:R-:W-:-:S05]  /*8a10*/  FFMA R34, R78, UR11, -R72 ;  /* 0x0000000b4e227c23 */ /* 0x008fca0008000848 */
[----:B------:R-:W2:Y:S01]  /*8a20*/  MUFU.EX2 R67, R67 ;  /* 0x0000004300437308 */ /* 0x000ea20000000800 */
[----:B-----5:R-:W-:Y:S01]  /*8a30*/  @!P5 FMUL R70, R70, R70 ;  /* 0x000000464646d220 */ /* 0x020fe20000400000 */
[----:B------:R-:W-:Y:S01]  /*8a40*/  FSETP.GEU.AND P5, PT, R75, -126, PT ;  /* 0xc2fc00004b00780b */ /* 0x000fe20003fae000 */
[----:B------:R-:W-:Y:S01]  /*8a50*/  @!P6 FMUL R31, R31, 0.5 ;  /* 0x3f0000001f1fe820 */ /* 0x000fe20000400000 */
[----:B-1----:R-:W-:Y:S01]  /*8a60*/  FADD R30, R36, R65 ;  /* 0x00000041241e7221 */ /* 0x002fe20000000000 */
[----:B------:R-:W-:Y:S02]  /*8a70*/  F2FP.F16.F32.PACK_AB R36, R33, R36 ;  /* 0x000000242124723e */ /* 0x000fe400000000ff */
[----:B------:R-:W-:Y:S01]  /*8a80*/  @!P2 FMUL R71, R71, 0.5 ;  /* 0x3f0000004747a820 */ /* 0x000fe20000400000 */
[----:B------:R1:W3:Y:S01]  /*8a90*/  MUFU.EX2 R78, R31 ;  /* 0x0000001f004e7308 */ /* 0x0002e20000000800 */
[----:B----4-:R-:W-:Y:S01]  /*8aa0*/  @!P3 FMUL R74, R74, R74 ;  /* 0x0000004a4a4ab220 */ /* 0x010fe20000400000 */
[----:B------:R-:W-:Y:S01]  /*8ab0*/  FSETP.GEU.AND P3, PT, R35, -126, PT ;  /* 0xc2fc00002300780b */ /* 0x000fe20003f6e000 */
[----:B------:R-:W-:Y:S01]  /*8ac0*/  FADD R43, R9, R30 ;  /* 0x0000001e092b7221 */ /* 0x000fe20000000000 */
[----:B------:R-:W-:Y:S01]  /*8ad0*/  FADD R9, R25, R56 ;  /* 0x0000003819097221 */ /* 0x000fe20000000000 */
[----:B------:R-:W-:Y:S01]  /*8ae0*/  FADD R30, R33, R64 ;  /* 0x00000040211e7221 */ /* 0x000fe20000000000 */
[----:B------:R-:W-:Y:S01]  /*8af0*/  F2FP.F16.F32.PACK_AB R33, R102, R99 ;  /* 0x000000636621723e */ /* 0x000fe200000000ff */
[----:B------:R-:W-:Y:S01]  /*8b00*/  @!P5 FMUL R75, R75, 0.5 ;  /* 0x3f0000004b4bd820 */ /* 0x000fe20000400000 */
[----:B------:R-:W4:Y:S01]  /*8b10*/  MUFU.EX2 R71, R71 ;  /* 0x0000004700477308 */ /* 0x000f220000000800 */
[----:B--2---:R-:W-:Y:S01]  /*8b20*/  @!P4 FMUL R67, R67, R67 ;  /* 0x000000434343c220 */ /* 0x004fe20000400000 */
[----:B------:R-:W-:Y:S01]  /*8b30*/  FSETP.GEU.AND P4, PT, R34, -126, PT ;  /* 0xc2fc00002200780b */ /* 0x000fe20003f8e000 */
[----:B-1----:R-:W-:Y:S01]  /*8b40*/  FADD R31, R32, R57 ;  /* 0x00000039201f7221 */ /* 0x002fe20000000000 */
[----:B------:R-:W-:-:S02]  /*8b50*/  F2FP.F16.F32.PACK_AB R32, R25, R32 ;  /* 0x000000201920723e */ /* 0x000fc400000000ff */
[----:B------:R-:W-:Y:S01]  /*8b60*/  F2FP.F16.F32.PACK_AB R25, R76, R27 ;  /* 0x0000001b4c19723e */ /* 0x000fe200000000ff */
[----:B------:R-:W-:Y:S01]  /*8b70*/  @!P3 FMUL R35, R35, 0.5 ;  /* 0x3f0000002323b820 */ /* 0x000fe20000400000 */
[----:B------:R-:W1:Y:S01]  /*8b80*/  MUFU.EX2 R75, R75 ;  /* 0x0000004b004b7308 */ /* 0x000e620000000800 */
[----:B---3--:R-:W-:Y:S01]  /*8b90*/  @!P6 FMUL R78, R78, R78 ;  /* 0x0000004e4e4ee220 */ /* 0x008fe20000400000 */
[----:B------:R-:W-:Y:S01]  /*8ba0*/  FSETP.GEU.AND P6, PT, R83, -126, PT ;  /* 0xc2fc00005300780b */ /* 0x000fe20003fce000 */
[----:B------:R-:W-:Y:S01]  /*8bb0*/  FADD R38, R8, R31 ;  /* 0x0000001f08267221 */ /* 0x000fe20000000000 */
[----:B------:R-:W-:Y:S01]  /*8bc0*/  FADD R8, R11, R40 ;  /* 0x000000280b087221 */ /* 0x000fe20000000000 */
[----:B------:R-:W-:Y:S01]  /*8bd0*/  FADD R31, R14, R61 ;  /* 0x0000003d0e1f7221 */ /* 0x000fe20000000000 */
[----:B------:R-:W-:Y:S01]  /*8be0*/  F2FP.F16.F32.PACK_AB R40, R40, R41 ;  /* 0x000000292828723e */ /* 0x000fe200000000ff */
        /* <DEDUP_REMOVED lines=9> */
[----:B------:R3:W4:Y:S01]  /*8c80*/  MUFU.EX2 R82, R34 ;  /* 0x0000002200527308 */ /* 0x0007220000000800 */
[----:B-1----:R-:W-:Y:S01]  /*8c90*/  @!P5 FMUL R75, R75, R75 ;  /* 0x0000004b4b4bd220 */ /* 0x002fe20000400000 */
[----:B------:R-:W-:Y:S01]  /*8ca0*/  FSETP.GEU.AND P5, PT, R86, -126, PT ;  /* 0xc2fc00005600780b */ /* 0x000fe20003fae000 */
[----:B------:R-:W-:Y:S01]  /*8cb0*/  FADD R46, R9, R30 ;  /* 0x0000001e092e7221 */ /* 0x000fe20000000000 */
[----:B------:R-:W-:Y:S01]  /*8cc0*/  FADD R42, R8, R31 ;  /* 0x0000001f082a7221 */ /* 0x000fe20000000000 */
[----:B------:R-:W-:Y:S01]  /*8cd0*/  FADD R8, R13, R44 ;  /* 0x0000002c0d087221 */ /* 0x000fe20000000000 */
[----:B------:R-:W-:Y:S01]  /*8ce0*/  FADD R31, R29, R60 ;  /* 0x0000003c1d1f7221 */ /* 0x000fe20000000000 */
[----:B------:R-:W-:Y:S01]  /*8cf0*/  @!P2 FMUL R79, R79, 0.5 ;  /* 0x3f0000004f4fa820 */ /* 0x000fe20000400000 */
[----:B------:R-:W1:Y:S01]  /*8d00*/  MUFU.EX2 R83, R83 ;  /* 0x0000005300537308 */ /* 0x000e620000000800 */
[----:B--2---:R-:W-:Y:S01]  /*8d10*/  @!P3 FMUL R72, R72, R72 ;  /* 0x000000484848b220 */ /* 0x004fe20000400000 */
[----:B------:R-:W-:Y:S01]  /*8d20*/  FSETP.GEU.AND P3, PT, R87, -126, PT ;  /* 0xc2fc00005700780b */ /* 0x000fe20003f6e000 */
[----:B------:R-:W-:Y:S01]  /*8d30*/  FADD R30, R21, R52 ;  /* 0x00000034151e7221 */ /* 0x000fe20000000000 */
[----:B------:R-:W-:Y:S01]  /*8d40*/  FADD R35, R37, R68 ;  /* 0x0000004425237221 */ /* 0x000fe20000000000 */
[----:B------:R-:W-:Y:S01]  /*8d50*/  FADD R9, R12, R53 ;  /* 0x000000350c097221 */ /* 0x000fe20000000000 */
[----:B---3--:R-:W-:Y:S01]  /*8d60*/  FADD R34, R20, R69 ;  /* 0x0000004514227221 */ /* 0x008fe20000000000 */
        /* <DEDUP_REMOVED lines=9> */
[----:B------:R-:W3:Y:S01]  /*8e00*/  MUFU.EX2 R86, R86 ;  /* 0x0000005600567308 */ /* 0x000ee20000000800 */
        /* <DEDUP_REMOVED lines=8> */
[----:B------:R-:W-:Y:S01]  /*8e90*/  FADD R50, R30, R31 ;  /* 0x0000001f1e327221 */ /* 0x000fe20000000000 */
[----:B------:R-:W-:Y:S01]  /*8ea0*/  FADD R31, R81, R70 ;  /* 0x00000046511f7221 */ /* 0x000fe20000000000 */
[----:B------:R-:W-:Y:S01]  /*8eb0*/  FADD R30, R76, R59 ;  /* 0x0000003b4c1e7221 */ /* 0x000fe20000000000 */
[----:B------:R-:W-:Y:S01]  /*8ec0*/  FADD R35, R102, R75 ;  /* 0x0000004b66237221 */ /* 0x000fe20000000000 */
[----:B------:R-:W-:Y:S01]  /*8ed0*/  FADD R34, R84, R67 ;  /* 0x0000004354227221 */ /* 0x000fe20000000000 */
[----:B------:R-:W-:Y:S01]  /*8ee0*/  FADD R43, R106, R83 ;  /* 0x000000536a2b7221 */ /* 0x000fe20000000000 */
[----:B------:R-:W-:Y:S01]  /*8ef0*/  @!P6 FMUL R73, R73, 0.5 ;  /* 0x3f0000004949e820 */ /* 0x000fe20000400000 */
[----:B--2---:R-:W-:Y:S01]  /*8f00*/  @!P2 FMUL R79, R79, R79 ;  /* 0x0000004f4f4fa220 */ /* 0x004fe20000400000 */
[----:B---3--:R-:W-:Y:S01]  /*8f10*/  @!P5 FMUL R86, R86, R86 ;  /* 0x000000565656d220 */ /* 0x008fe20000400000 */
[----:B------:R-:W-:Y:S01]  /*8f20*/  FADD R39, R39, R46 ;  /* 0x0000002e27277221 */ /* 0x000fe20000000000 */
[----:B------:R-:W-:Y:S01]  /*8f30*/  FADD R103, R31, R42 ;  /* 0x0000002a1f677221 */ /* 0x000fe20000000000 */
[----:B------:R-:W-:Y:S01]  /*8f40*/  FADD R54, R30, R35 ;  /* 0x000000231e367221 */ /* 0x000fe20000000000 */
[----:B------:R-:W-:Y:S01]  /*8f50*/  FADD R105, R34, R43 ;  /* 0x0000002b22697221 */ /* 0x000fe20000000000 */
[----:B------:R-:W2:Y:S01]  /*8f60*/  MUFU.EX2 R73, R73 ;  /* 0x0000004900497308 */ /* 0x000ea20000000800 */
[----:B------:R-:W-:Y:S01]  /*8f70*/  FADD R30, R77, R66 ;  /* 0x000000424d1e7221 */ /* 0x000fe20000000000 */
[----:B------:R-:W-:Y:S01]  /*8f80*/  FADD R43, R47, R82 ;  /* 0x000000522f2b7221 */ /* 0x000fe20000000000 */
[----:B-1----:R-:W-:Y:S01]  /*8f90*/  @!P3 FMUL R87, R87, R87 ;  /* 0x000000575757b220 */ /* 0x002fe20000400000 */
[----:B------:R-:W-:Y:S01]  /*8fa0*/  FADD R34, R85, R74 ;  /* 0x0000004a55227221 */ /* 0x000fe20000000000 */
[----:B------:R-:W-:Y:S01]  /*8fb0*/  FADD R31, R80, R63 ;  /* 0x0000003f501f7221 */ /* 0x000fe20000000000 */
[----:B------:R-:W-:Y:S01]  /*8fc0*/  FADD R42, R104, R79 ;  /* 0x0000004f682a7221 */ /* 0x000fe20000000000 */
[----:B------:R-:W-:Y:S01]  /*8fd0*/  FADD R35, R100, R71 ;  /* 0x0000004764237221 */ /* 0x000fe20000000000 */
[----:B------:R-:W1:Y:S01]  /*8fe0*/  MUFU.EX2 R10, R10 ;  /* 0x0000000a000a7308 */ /* 0x000e620000000800 */
[----:B------:R-:W-:Y:S01]  /*8ff0*/  FADD R46, R58, R87 ;  /* 0x000000573a2e7221 */ /* 0x000fe20000000000 */
        /* <DEDUP_REMOVED lines=13> */
[----:B--2---:R-:W-:Y:S01]  /*90d0*/  @!P6 FMUL R73, R73, R73 ;  /* 0x000000494949e220 */ /* 0x004fe20000400000 */
[----:B------:R-:W-:Y:S01]  /*90e0*/  FADD R9, R9, R8 ;  /* 0x0000000809097221 */ /* 0x000fe20000000000 */
[----:B------:R-:W-:Y:S01]  /*90f0*/  SHF.L.U32 R8, R23, 0x1f, RZ ;  /* 0x0000001f17087819 */ /* 0x000fe200000006ff */
[----:B------:R-:W-:Y:S01]  /*9100*/  FADD R50, R50, R31 ;  /* 0x0000001f32327221 */ /* 0x000fe20000000000 */
[----:B-1----:R-:W-:Y:S01]  /*9110*/  @!P4 FMUL R10, R10, R10 ;  /* 0x0000000a0a0ac220 */ /* 0x002fe20000400000 */
[----:B------:R-:W-:Y:S01]  /*9120*/  F2FP.F16.F32.PACK_AB R38, R37, R20 ;  /* 0x000000142526723e */ /* 0x000fe200000000ff */
[----:B------:R1:W2:Y:S01]  /*9130*/  SYNCS.PHASECHK.TRANS64.TRYWAIT P2, [UR6+0x7200], R8 ;  /* 0x00720008ff0075a7 */ /* 0x0002a20008040146 */
[----:B------:R-:W-:Y:S01]  /*9140*/  F2FP.F16.F32.PACK_AB R42, R44, R45 ;  /* 0x0000002d2c2a723e */ /* 0x000fe200000000ff */
[----:B------:R-:W-:Y:S01]  /*9150*/  FFMA R0, R73, R0, R50 ;  /* 0x0000000049007223 */ /* 0x000fe20000000032 */
[----:B------:R-:W-:Y:S01]  /*9160*/  F2FP.F16.F32.PACK_AB R34, R29, R14 ;  /* 0x0000000e1d22723e */ /* 0x000fe200000000ff */
[----:B------:R-:W-:Y:S01]  /*9170*/  FFMA R3, R10, R3, R9 ;  /* 0x000000030a037223 */ /* 0x000fe20000000009 */
[----:B------:R-:W-:Y:S01]  /*9180*/  F2FP.F16.F32.PACK_AB R44, R48, R49 ;  /* 0x00000031302c723e */ /* 0x000fe200000000ff */
[-C--:B------:R-:W-:Y:S01]  /*9190*/  FMUL R88, R88, R10.reuse ;  /* 0x0000000a58587220 */ /* 0x080fe20000400000 */
        /* <DEDUP_REMOVED lines=8> */
[----:B------:R-:W-:Y:S01]  /*9220*/  F2FP.F16.F32.PACK_AB R30, R21, R12 ;  /* 0x0000000c151e723e */ /* 0x000fe200000000ff */
[----:B------:R-:W-:Y:S01]  /*9230*/  FMUL R91, R91, R73 ;  /* 0x000000495b5b7220 */ /* 0x000fe20000400000 */
[----:B------:R-:W-:Y:S01]  /*9240*/  F2FP.F16.F32.PACK_AB R48, R56, R57 ;  /* 0x000000393830723e */ /* 0x000fe200000000ff */
[----:B------:R-:W-:Y:S01]  /*9250*/  FMUL R94, R94, R73 ;  /* 0x000000495e5e7220 */ /* 0x000fe20000400000 */
[----:B------:R-:W-:Y:S01]  /*9260*/  F2FP.F16.F32.PACK_AB R50, R60, R61 ;  /* 0x0000003d3c32723e */ /* 0x000fe200000000ff */
        /* <DEDUP_REMOVED lines=16> */
.L_x_41:
[----:B------:R-:W-:Y:S05]  /*9370*/  @P2 BRA `(.L_x_42) ;  /* 0x0000000000082947 */ /* 0x000fea0003800000 */
[----:B------:R-:W1:Y:S02]  /*9380*/  SYNCS.PHASECHK.TRANS64.TRYWAIT P2, [UR6+0x7200], R8 ;  /* 0x00720008ff0075a7 */ /* 0x000e640008040146 */
[----:B-1----:R-:W-:Y:S05]  /*9390*/  @!P2 BRA `(.L_x_43) ;  /* 0x00000030000ca947 */ /* 0x002fea0003800000 */
.L_x_42:
        /* <DEDUP_REMOVED lines=44> */
.L_x_44:
[----:B------:R-:W-:-:S04]  /*9660*/  ULEA UR6, UR9, UR47, 0x3 ;  /* 0x0000002f09067291 */ /* 0x000fc8000f8e183f */
[----:B------:R-:W-:-:S04]  /*9670*/  UIADD3 UR6, UR6, 0x7228, URZ ;  /* 0x0000722806067890 */ /* 0x000fc8000fffe03f */
[----:B------:R-:W-:-:S09]  /*9680*/  UPRMT UR6, URZ, 0x654, UR6 ;  /* 0x000006543f067896 */ /* 0x000fd20008000006 */
[----:B------:R-:W-:Y:S01]  /*9690*/  SYNCS.ARRIVE.TRANS64.RED.A1T0 RZ, [UR6], RZ ;  /* 0x000000ffffff79a7 */ /* 0x000fe20008100406 */
[----:B------:R-:W-:Y:S05]  /*96a0*/  @P1 BRA `(.L_x_45) ;  /* 0x0000000000041947 */ /* 0x000fea0003800000 */
[----:B------:R-:W-:Y:S01]  /*96b0*/  BPT.TRAP 0x1 ;  /* 0x000000040000795c */ /* 0x000fe20000300000 */
.L_x_45:
[----:B------:R-:W-:-:S04]  /*96c0*/  UIADD3 UR9, UR9, 0x1, URZ ;  /* 0x0000000109097890 */ /* 0x000fc8000fffe03f */
[----:B------:R-:W-:-:S04]  /*96d0*/  UISETP.NE.AND UP0, UPT, UR9, 0x5, UPT ;  /* 0x000000050900788c */ /* 0x000fc8000bf05270 */
[----:B------:R-:W-:Y:S01]  /*96e0*/  USEL UR9, UR9, URZ, UP0 ;  /* 0x0000003f09097287 */ /* 0x000fe20008000000 */
[----:B------:R-:W-:Y:S11]  /*96f0*/  @!P0 BRA `(.L_x_46) ;  /* 0x0000000000048947 */ /* 0x000ff60003800000 */
[----:B------:R-:W-:Y:S01]  /*9700*/  BPT.TRAP 0x1 ;  /* 0x000000040000795c */ /* 0x000fe20000300000 */
.L_x_46:
[----:B------:R-:W-:-:S04]  /*9710*/  ULEA UR6, UR9, UR47, 0x3 ;  /* 0x0000002f09067291 */ /* 0x000fc8000f8e183f */
[----:B------:R-:W-:-:S04]  /*9720*/  UIADD3 UR6, UR6, 0x7228, URZ ;  /* 0x0000722806067890 */ /* 0x000fc8000fffe03f */
[----:B------:R-:W-:-:S09]  /*9730*/  UPRMT UR6, URZ, 0x654, UR6 ;  /* 0x000006543f067896 */ /* 0x000fd20008000006 */
[----:B------:R-:W-:Y:S01]  /*9740*/  SYNCS.ARRIVE.TRANS64.RED.A1T0 RZ, [UR6], RZ ;  /* 0x000000ffffff79a7 */ /* 0x000fe20008100406 */
[----:B------:R-:W-:Y:S05]  /*9750*/  @P1 BRA `(.L_x_47) ;  /* 0x0000000000041947 */ /* 0x000fea0003800000 */
[----:B------:R-:W-:Y:S01]  /*9760*/  BPT.TRAP 0x1 ;  /* 0x000000040000795c */ /* 0x000fe20000300000 */
.L_x_47:
[----:B------:R-:W-:Y:S01]  /*9770*/  UIADD3 UR51, UR51, 0x1, URZ ;  /* 0x0000000133337890 */ /* 0x000fe2000fffe03f */
[C---:B------:R-:W-:Y:S01]  /*9780*/  ISETP.GT.AND P2, PT, R7.reuse, 0x1, PT ;  /* 0x000000010700780c */ /* 0x040fe20003f44270 */
[----:B------:R-:W-:Y:S01]  /*9790*/  UIADD3 UR9, UR9, 0x1, URZ ;  /* 0x0000000109097890 */ /* 0x000fe2000fffe03f */
[----:B------:R-:W-:Y:S01]  /*97a0*/  VIADD R7, R7, 0xffffffff ;  /* 0xffffffff07077836 */ /* 0x000fe20000000000 */
[----:B------:R-:W-:Y:S01]  /*97b0*/  UISETP.NE.AND UP1, UPT, UR51, 0x5, UPT ;  /* 0x000000053300788c */ /* 0x000fe2000bf25270 */
[----:B------:R-:W-:Y:S01]  /*97c0*/  VIADD R5, R5, 0x80 ;  /* 0x0000008005057836 */ /* 0x000fe20000000000 */
[----:B------:R-:W-:Y:S01]  /*97d0*/  UISETP.NE.AND UP0, UPT, UR9, 0x5, UPT ;  /* 0x000000050900788c */ /* 0x000fe2000bf05270 */
[----:B-1----:R-:W-:Y:S01]  /*97e0*/  MOV R9, R4 ;  /* 0x0000000400097202 */ /* 0x002fe20000000f00 */
[----:B------:R-:W-:Y:S01]  /*97f0*/  USEL UR6, URZ, 0x1, UP1 ;  /* 0x000000013f067887 */ /* 0x000fe20008800000 */
[----:B------:R-:W-:Y:S01]  /*9800*/  IMAD.MOV.U32 R8, RZ, RZ, R6 ;  /* 0x000000ffff087224 */ /* 0x000fe200078e0006 */
[----:B------:R-:W-:-:S02]  /*9810*/  USEL UR9, UR9, URZ, UP0 ;  /* 0x0000003f09097287 */ /* 0x000fc40008000000 */
[----:B------:R-:W-:Y:S02]  /*9820*/  USEL UR51, UR51, URZ, UP1 ;  /* 0x0000003f33337287 */ /* 0x000fe40008800000 */
[----:B------:R-:W-:Y:S01]  /*9830*/  LOP3.LUT R23, R23, UR6, RZ, 0x3c, !PT ;  /* 0x0000000617177c12 */ /* 0x000fe2000f8e3cff */
[----:B------:R-:W-:Y:S09]  /*9840*/  @P2 BRA `(.L_x_48) ;  /* 0xffffffcc00e42947 */ /* 0x000ff2000383ffff */
.L_x_37:
[----:B------:R-:W-:-:S04]  /*9850*/  ULOP3.LUT UR4, UR45, 0x1, URZ, 0xfc, !UPT ;  /* 0x000000012d047892 */ /* 0x000fc8000f8efc3f */
[----:B------:R-:W-:-:S06]  /*9860*/  UISETP.NE.AND UP0, UPT, UR4, 0x3, UPT ;  /* 0x000000030400788c */ /* 0x000fcc000bf05270 */
[----:B------:R-:W-:-:S13]  /*9870*/  PLOP3.LUT P2, PT, PT, PT, UP0, 0x80, 0x0 ;  /* 0x000000000000781c */ /* 0x000fda0003f4f008 */
[----:B------:R-:W-:Y:S05]  /*9880*/  @!P2 BRA `(.L_x_49) ;  /* 0x000000000004a947 */ /* 0x000fea0003800000 */
[----:B------:R-:W-:Y:S01]  /*9890*/  BPT.TRAP 0x1 ;  /* 0x000000040000795c */ /* 0x000fe20000300000 */
.L_x_49:
[----:B------:R-:W-:Y:S02]  /*98a0*/  UISETP.GT.U32.AND UP0, UPT, UR45, 0x1, UPT ;  /* 0x000000012d00788c */ /* 0x000fe4000bf04070 */
[----:B------:R-:W-:-:S04]  /*98b0*/  ULEA UR4, UR37, UR47, 0x3 ;  /* 0x0000002f25047291 */ /* 0x000fc8000f8e183f */
[----:B------:R-:W-:Y:S01]  /*98c0*/  UIADD3 UR4, UR4, 0x7260, URZ ;  /* 0x0000726004047890 */ /* 0x000fe2000fffe03f */
[----:B------:R-:W-:-:S03]  /*98d0*/  PLOP3.LUT P2, PT, PT, PT, UP0, 0x80, 0x0 ;  /* 0x000000000000781c */ /* 0x000fc60003f4f008 */
[----:B------:R-:W-:-:S09]  /*98e0*/  UPRMT UR4, URZ, 0x654, UR4 ;  /* 0x000006543f047896 */ /* 0x000fd20008000004 */
[----:B------:R-:W-:Y:S01]  /*98f0*/  SYNCS.ARRIVE.TRANS64.RED.A1T0 RZ, [UR4], RZ ;  /* 0x000000ffffff79a7 */ /* 0x000fe20008100404 */
[----:B------:R-:W-:Y:S05]  /*9900*/  @P2 BRA `(.L_x_50) ;  /* 0x0000000000042947 */ /* 0x000fea0003800000 */
[----:B------:R-:W-:Y:S01]  /*9910*/  BPT.TRAP 0x1 ;  /* 0x000000040000795c */ /* 0x000fe20000300000 */
.L_x_50:
[----:B------:R-:W-:Y:S05]  /*9920*/  @!P0 BRA `(.L_x_51) ;  /* 0x0000000000048947 */ /* 0x000fea0003800000 */
[----:B------:R-:W-:Y:S01]  /*9930*/  BPT.TRAP 0x1 ;  /* 0x000000040000795c */ /* 0x000fe20000300000 */
.L_x_51:
[----:B------:R-:W-:-:S04]  /*9940*/  ULEA UR9, UR9, UR47, 0x3 ;  /* 0x0000002f09097291 */ /* 0x000fc8000f8e183f */
[----:B------:R-:W-:-:S04]  /*9950*/  UIADD3 UR9, UR9, 0x7228, URZ ;  /* 0x0000722809097890 */ /* 0x000fc8000fffe03f */
[----:B------:R-:W-:-:S09]  /*9960*/  UPRMT UR9, URZ, 0x654, UR9 ;  /* 0x000006543f097896 */ /* 0x000fd20008000009 */
[----:B------:R-:W-:Y:S01]  /*9970*/  SYNCS.ARRIVE.TRANS64.RED.A1T0 RZ, [UR9], RZ ;  /* 0x000000ffffff79a7 */ /* 0x000fe20008100409 */
[----:B------:R-:W-:Y:S05]  /*9980*/  @P1 BRA `(.L_x_52) ;  /* 0x0000000000041947 */ /* 0x000fea0003800000 */
[----:B------:R-:W-:Y:S01]  /*9990*/  BPT.TRAP 0x1 ;  /* 0x000000040000795c */ /* 0x000fe20000300000 */
.L_x_52:
[----:B------:R-:W1:Y:S01]  /*99a0*/  SHFL.BFLY PT, R8, R3, 0x1, 0x1f ;  /* 0x0c201f0003087f89 */ /* 0x000e6200000e0000 */
[----:B------:R-:W-:Y:S01]  /*99b0*/  BSSY B0, `(.L_x_53) ;  /* 0x0000023000007945 */ /* 0x000fe20003800000 */
[----:B------:R-:W-:Y:S02]  /*99c0*/  IMAD.MOV.U32 R10, RZ, RZ, 0x3f800000 ;  /* 0x3f800000ff0a7424 */ /* 0x000fe400078e00ff */
[----:B------:R-:W2:Y:S01]  /*99d0*/  SHFL.BFLY PT, R5, R0, 0x1, 0x1f ;  /* 0x0c201f0000057f89 */ /* 0x000ea200000e0000 */
[----:B------:R-:W-:Y:S02]  /*99e0*/  IMAD.MOV.U32 R9, RZ, RZ, 0x3f800000 ;  /* 0x3f800000ff097424 */ /* 0x000fe400078e00ff */
[----:B------:R-:W-:Y:S02]  /*99f0*/  IMAD.MOV.U32 R11, RZ, RZ, 0x7f800000 ;  /* 0x7f800000ff0b7424 */ /* 0x000fe400078e00ff */
[----:B-1----:R-:W-:Y:S01]  /*9a00*/  FADD R8, R8, R3 ;  /* 0x0000000308087221 */ /* 0x002fe20000000000 */
[----:B--2---:R-:W-:-:S04]  /*9a10*/  FADD R15, R5, R0 ;  /* 0x00000000050f7221 */ /* 0x004fc80000000000 */
[----:B------:R-:W1:Y:S04]  /*9a20*/  SHFL.BFLY PT, R7, R8, 0x2, 0x1f ;  /* 0x0c401f0008077f89 */ /* 0x000e6800000e0000 */
[----:B------:R-:W2:Y:S01]  /*9a30*/  SHFL.BFLY PT, R20, R15, 0x2, 0x1f ;  /* 0x0c401f000f147f89 */ /* 0x000ea200000e0000 */
[C---:B-1----:R-:W-:Y:S01]  /*9a40*/  FSETP.NE.AND P0, PT, R8.reuse, -R7, PT ;  /* 0x800000070800720b */ /* 0x042fe20003f05000 */
[----:B------:R-:W-:Y:S01]  /*9a50*/  FADD R3, R8, R7 ;  /* 0x0000000708037221 */ /* 0x000fe20000000000 */
[----:B------:R-:W-:Y:S02]  /*9a60*/  IMAD.MOV.U32 R7, RZ, RZ, 0x7f800000 ;  /* 0x7f800000ff077424 */ /* 0x000fe400078e00ff */
[----:B--2---:R-:W-:-:S09]  /*9a70*/  FADD R5, R15, R20 ;  /* 0x000000140f057221 */ /* 0x004fd20000000000 */
[----:B------:R-:W-:Y:S05]  /*9a80*/  @!P0 BRA `(.L_x_54) ;  /* 0x0000000000548947 */ /* 0x000fea0003800000 */
[----:B------:R-:W-:Y:S01]  /*9a90*/  VIADD R0, R3, 0x1800000 ;  /* 0x0180000003007836 */ /* 0x000fe20000000000 */
[----:B------:R-:W-:Y:S04]  /*9aa0*/  BSSY B1, `(.L_x_55) ;  /* 0x000000c000017945 */ /* 0x000fe80003800000 */
[----:B------:R-:W-:-:S04]  /*9ab0*/  LOP3.LUT R0, R0, 0x7f800000, RZ, 0xc0, !PT ;  /* 0x7f80000000007812 */ /* 0x000fc800078ec0ff */
[----:B------:R-:W-:-:S13]  /*9ac0*/  ISETP.GT.U32.AND P0, PT, R0, 0x1ffffff, PT ;  /* 0x01ffffff0000780c */ /* 0x000fda0003f04070 */
[----:B------:R-:W-:Y:S05]  /*9ad0*/  @P0 BRA `(.L_x_56) ;  /* 0x0000000000100947 */ /* 0x000fea0003800000 */
[----:B------:R-:W-:-:S07]  /*9ae0*/  MOV R14, 0x9b00 ;  /* 0x00009b00000e7802 */ /* 0x000fce0000000f00 */
[----:B------:R-:W-:Y:S05]  /*9af0*/  CALL.REL.NOINC `($__internal_0_$__cuda_sm20_rcp_rn_f32_slowpath) ;  /* 0x0000002c00447944 */ /* 0x000fea0003c00000 */
[----:B------:R-:W-:Y:S01]  /*9b00*/  MOV R9, R0 ;  /* 0x0000000000097202 */ /* 0x000fe20000000f00 */
[----:B------:R-:W-:Y:S06]  /*9b10*/  BRA `(.L_x_57) ;  /* 0x0000000000107947 */ /* 0x000fec0003800000 */
.L_x_56:
[----:B------:R-:W1:Y:S02]  /*9b20*/  MUFU.RCP R0, R3 ;  /* 0x0000000300007308 */ /* 0x000e640000001000 */
[----:B-1----:R-:W-:-:S04]  /*9b30*/  FFMA R8, R3, R0, -1 ;  /* 0xbf80000003087423 */ /* 0x002fc80000000000 */
[----:B------:R-:W-:-:S04]  /*9b40*/  FADD.FTZ R9, -R8, -RZ ;  /* 0x800000ff08097221 */ /* 0x000fc80000010100 */
[----:B------:R-:W-:-:S07]  /*9b50*/  FFMA R9, R0, R9, R0 ;  /* 0x0000000900097223 */ /* 0x000fce0000000000 */
.L_x_57:
[----:B------:R-:W-:Y:S05]  /*9b60*/  BSYNC B1 ;  /* 0x0000000000017941 */ /* 0x000fea0003800000 */
.L_x_55:
[----:B------:R-:W-:Y:S01]  /*9b70*/  FSETP.GEU.AND P0, PT, |R3|, 1.175494350822287508e-38, PT ;  /* 0x008000000300780b */ /* 0x000fe20003f0e200 */
[----:B------:R-:W-:-:S12]  /*9b80*/  ULDC UR4, c[0x0][0x600] ;  /* 0x0001800000047ab9 */ /* 0x000fd80000000800 */
[----:B------:R-:W-:-:S04]  /*9b90*/  @!P0 FMUL R3, R3, 16777216 ;  /* 0x4b80000003038820 */ /* 0x000fc80000400000 */
[----:B------:R-:W1:Y:S02]  /*9ba0*/  MUFU.LG2 R0, R3 ;  /* 0x0000000300007308 */ /* 0x000e640000000c00 */
[----:B-1----:R-:W-:-:S04]  /*9bb0*/  @!P0 FADD R0, R0, -24 ;  /* 0xc1c0000000008421 */ /* 0x002fc80000000000 */
[----:B------:R-:W-:-:S04]  /*9bc0*/  FMUL R11, R0, 0.69314718246459960938 ;  /* 0x3f317218000b7820 */ /* 0x000fc80000400000 */
[----:B------:R-:W-:-:S07]  /*9bd0*/  FFMA R11, R4, UR4, R11 ;  /* 0x00000004040b7c23 */ /* 0x000fce000800000b */
.L_x_54:
[----:B------:R-:W-:Y:S05]  /*9be0*/  BSYNC B0 ;  /* 0x0000000000007941 */ /* 0x000fea0003800000 */
.L_x_53:
[----:B------:R-:W-:Y:S01]  /*9bf0*/  FSETP.NE.AND P0, PT, R15, -R20, PT ;  /* 0x800000140f00720b */ /* 0x000fe20003f05000 */
[----:B------:R-:W-:Y:S01]  /*9c00*/  ULDC UR4, c[0x0][0x608] ;  /* 0x0001820000047ab9 */ /* 0x000fe20000000800 */
[----:B------:R-:W-:Y:S01]  /*9c10*/  BSSY B0, `(.L_x_58) ;  /* 0x000001d000007945 */ /* 0x000fe20003800000 */
[----:B------:R-:W-:-:S04]  /*9c20*/  FMUL R9, R9, UR4 ;  /* 0x0000000409097c20 */ /* 0x000fc80008400000 */
[-C--:B------:R-:W-:Y:S01]  /*9c30*/  FMUL R88, R88, R9.reuse ;  /* 0x0000000958587220 */ /* 0x080fe20000400000 */
[-C--:B------:R-:W-:Y:S01]  /*9c40*/  FMUL R26, R89, R9.reuse ;  /* 0x00000009591a7220 */ /* 0x080fe20000400000 */
[-C--:B------:R-:W-:Y:S01]  /*9c50*/  FMUL R92, R92, R9.reuse ;  /* 0x000000095c5c7220 */ /* 0x080fe20000400000 */
[----:B------:R-:W-:-:S03]  /*9c60*/  FMUL R28, R93, R9 ;  /* 0x000000095d1c7220 */ /* 0x000fc60000400000 */
[----:B------:R-:W-:Y:S05]  /*9c70*/  @!P0 BRA `(.L_x_59) ;  /* 0x0000000000588947 */ /* 0x000fea0003800000 */
[----:B------:R-:W-:Y:S01]  /*9c80*/  VIADD R0, R5, 0x1800000 ;  /* 0x0180000005007836 */ /* 0x000fe20000000000 */
[----:B------:R-:W-:Y:S04]  /*9c90*/  BSSY B1, `(.L_x_60) ;  /* 0x000000d000017945 */ /* 0x000fe80003800000 */
[----:B------:R-:W-:-:S04]  /*9ca0*/  LOP3.LUT R0, R0, 0x7f800000, RZ, 0xc0, !PT ;  /* 0x7f80000000007812 */ /* 0x000fc800078ec0ff */
[----:B------:R-:W-:-:S13]  /*9cb0*/  ISETP.GT.U32.AND P0, PT, R0, 0x1ffffff, PT ;  /* 0x01ffffff0000780c */ /* 0x000fda0003f04070 */
[----:B------:R-:W-:Y:S05]  /*9cc0*/  @P0 BRA `(.L_x_61) ;  /* 0x0000000000140947 */ /* 0x000fea0003800000 */
[----:B------:R-:W-:Y:S01]  /*9cd0*/  IMAD.MOV.U32 R3, RZ, RZ, R5 ;  /* 0x000000ffff037224 */ /* 0x000fe200078e0005 */
[----:B------:R-:W-:-:S07]  /*9ce0*/  MOV R14, 0x9d00 ;  /* 0x00009d00000e7802 */ /* 0x000fce0000000f00 */
[----:B------:R-:W-:Y:S05]  /*9cf0*/  CALL.REL.NOINC `($__internal_0_$__cuda_sm20_rcp_rn_f32_slowpath) ;  /* 0x0000002800c47944 */ /* 0x000fea0003c00000 */
[----:B------:R-:W-:Y:S01]  /*9d00*/  IMAD.MOV.U32 R10, RZ, RZ, R0 ;  /* 0x000000ffff0a7224 */ /* 0x000fe200078e0000 */
[----:B------:R-:W-:Y:S06]  /*9d10*/  BRA `(.L_x_62) ;  /* 0x0000000000107947 */ /* 0x000fec0003800000 */
.L_x_61:
[----:B------:R-:W1:Y:S02]  /*9d20*/  MUFU.RCP R10, R5 ;  /* 0x00000005000a7308 */ /* 0x000e640000001000 */
[----:B-1----:R-:W-:-:S04]  /*9d30*/  FFMA R0, R5, R10, -1 ;  /* 0xbf80000005007423 */ /* 0x002fc8000000000a */
[----:B------:R-:W-:-:S04]  /*9d40*/  FADD.FTZ R3, -R0, -RZ ;  /* 0x800000ff00037221 */ /* 0x000fc80000010100 */
[----:B------:R-:W-:-:S07]  /*9d50*/  FFMA R10, R10, R3, R10 ;  /* 0x000000030a0a7223 */ /* 0x000fce000000000a */
.L_x_62:
[----:B------:R-:W-:Y:S05]  /*9d60*/  BSYNC B1 ;  /* 0x0000000000017941 */ /* 0x000fea0003800000 */
.L_x_60:
[----:B------:R-:W-:Y:S01]  /*9d70*/  FSETP.GEU.AND P0, PT, |R5|, 1.175494350822287508e-38, PT ;  /* 0x008000000500780b */ /* 0x000fe20003f0e200 */
[----:B------:R-:W-:-:S12]  /*9d80*/  ULDC UR4, c[0x0][0x600] ;  /* 0x0001800000047ab9 */ /* 0x000fd80000000800 */
[----:B------:R-:W-:-:S04]  /*9d90*/  @!P0 FMUL R5, R5, 16777216 ;  /* 0x4b80000005058820 */ /* 0x000fc80000400000 */
[----:B------:R-:W1:Y:S02]  /*9da0*/  MUFU.LG2 R0, R5 ;  /* 0x0000000500007308 */ /* 0x000e640000000c00 */
[----:B-1----:R-:W-:-:S04]  /*9db0*/  @!P0 FADD R0, R0, -24 ;  /* 0xc1c0000000008421 */ /* 0x002fc80000000000 */
[----:B------:R-:W-:-:S04]  /*9dc0*/  FMUL R7, R0, 0.69314718246459960938 ;  /* 0x3f31721800077820 */ /* 0x000fc80000400000 */
[----:B------:R-:W-:-:S07]  /*9dd0*/  FFMA R7, R6, UR4, R7 ;  /* 0x0000000406077c23 */ /* 0x000fce0008000007 */
.L_x_59:
[----:B------:R-:W-:Y:S05]  /*9de0*/  BSYNC B0 ;  /* 0x0000000000007941 */ /* 0x000fea0003800000 */
.L_x_58:
[----:B------:R-:W-:Y:S01]  /*9df0*/  SHF.L.U32 R0, R98, 0x1f, RZ ;  /* 0x0000001f62007819 */ /* 0x000fe200000006ff */
[----:B------:R-:W-:Y:S01]  /*9e00*/  UISETP.NE.AND UP0, UPT, UR43, 0x1, UPT ;  /* 0x000000012b00788c */ /* 0x000fe2000bf05270 */
[----:B------:R-:W-:Y:S01]  /*9e10*/  LOP3.LUT P0, R24, R2, 0x3, RZ, 0xc0, !PT ;  /* 0x0000000302187812 */ /* 0x000fe2000780c0ff */
[----:B------:R-:W-:Y:S01]  /*9e20*/  UISETP.NE.AND UP1, UPT, UR43, 0x2, UPT ;  /* 0x000000022b00788c */ /* 0x000fe2000bf25270 */
[----:B------:R-:W1:Y:S01]  /*9e30*/  SYNCS.PHASECHK.TRANS64.TRYWAIT P1, [UR8+0x8], R0 ;  /* 0x00000800ff0075a7 */ /* 0x000e620008020148 */
[----:B------:R-:W-:Y:S02]  /*9e40*/  ULDC UR4, c[0x0][0x608] ;  /* 0x0001820000047ab9 */ /* 0x000fe40000000800 */
[----:B------:R-:W-:-:S05]  /*9e50*/  FMUL R10, R10, UR4 ;  /* 0x000000040a0a7c20 */ /* 0x000fca0008400000 */
[----:B------:R-:W-:Y:S02]  /*9e60*/  @!UP0 ULOP3.LUT UP2, URZ, UR37, 0x2, URZ, 0xc0, !UPT ;  /* 0x00000002253f8892 */ /* 0x000fe4000f84c03f */
[----:B------:R-:W-:Y:S02]  /*9e70*/  @!UP0 ULOP3.LUT UR37, UR37, 0x1, URZ, 0xc0, !UPT ;  /* 0x0000000125258892 */ /* 0x000fe4000f8ec03f */
[----:B------:R-:W-:Y:S02]  /*9e80*/  @!UP0 USEL UR5, URZ, 0x1, UP2 ;  /* 0x000000013f058887 */ /* 0x000fe40009000000 */
[----:B------:R-:W-:Y:S02]  /*9e90*/  @!UP1 UIADD3 UR6, UR37, 0x1, URZ ;  /* 0x0000000125069890 */ /* 0x000fe4000fffe03f */
[----:B------:R-:W-:Y:S02]  /*9ea0*/  @!UP0 ULOP3.LUT UR42, UR42, UR5, URZ, 0x3c, !UPT ;  /* 0x000000052a2a8292 */ /* 0x000fe4000f8e3c3f */
[----:B------:R-:W-:-:S02]  /*9eb0*/  @!UP1 UISETP.GT.U32.AND UP2, UPT, UR6, 0x1, UPT ;  /* 0x000000010600988c */ /* 0x000fc4000bf44070 */
[----:B------:R-:W-:Y:S02]  /*9ec0*/  @!UP1 ULOP3.LUT UR37, UR37, 0x1, URZ, 0xc, !UPT ;  /* 0x0000000125259892 */ /* 0x000fe4000f8e0c3f */
[----:B------:R-:W-:-:S04]  /*9ed0*/  @!UP1 USEL UR5, URZ, 0x1, !UP2 ;  /* 0x000000013f059887 */ /* 0x000fc8000d000000 */
[----:B------:R-:W-:Y:S01]  /*9ee0*/  @!UP1 ULOP3.LUT UR42, UR42, UR5, URZ, 0x3c, !UPT ;  /* 0x000000052a2a9292 */ /* 0x000fe2000f8e3c3f */
[----:B-1----:R-:W-:Y:S11]  /*9ef0*/  @!P1 BRA `(.L_x_63) ;  /* 0x00000024004c9947 */ /* 0x002ff60003800000 */
.L_x_126:
[----:B------:R-:W-:Y:S04]  /*9f00*/  BSSY B0, `(.L_x_64) ;  /* 0x000001b000007945 */ /* 0x000fe80003800000 */
[----:B------:R-:W-:Y:S05]  /*9f10*/  @P0 BRA `(.L_x_65) ;  /* 0x0000000000640947 */ /* 0x000fea0003800000 */
[----:B------:R-:W2:Y:S01]  /*9f20*/  LDC.64 R8, c[0x0][0x688] ;  /* 0x0001a200ff087b82 */ /* 0x000ea20000000a00 */
[----:B-1----:R-:W-:Y:S01]  /*9f30*/  LOP3.LUT R0, R2, 0x60, RZ, 0xc0, !PT ;  /* 0x0000006002007812 */ /* 0x002fe200078ec0ff */
[----:B------:R-:W-:Y:S01]  /*9f40*/  IMAD.MOV R5, RZ, RZ, -R19 ;  /* 0x000000ffff057224 */ /* 0x000fe200078e0a13 */
[----:B------:R-:W-:Y:S01]  /*9f50*/  SHF.R.U32.HI R4, RZ, 0x2, R2 ;  /* 0x00000002ff047819 */ /* 0x000fe20000011602 */
[----:B------:R-:W-:Y:S01]  /*9f60*/  ULDC UR4, c[0x0][0xa10] ;  /* 0x0002840000047ab9 */ /* 0x000fe20000000800 */
[----:B------:R-:W-:Y:S01]  /*9f70*/  SHF.R.U32.HI R0, RZ, 0x5, R0 ;  /* 0x00000005ff007819 */ /* 0x000fe20000011600 */
[----:B------:R-:W-:Y:S01]  /*9f80*/  IMAD.SHL.U32 R3, R16, 0x40, RZ ;  /* 0x0000004010037824 */ /* 0x000fe200078e00ff */
[----:B------:R-:W-:-:S03]  /*9f90*/  LOP3.LUT R4, R4, 0x7, RZ, 0xc0, !PT ;  /* 0x0000000704047812 */ /* 0x000fc600078ec0ff */
[----:B------:R-:W-:Y:S02]  /*9fa0*/  IMAD.SHL.U32 R13, R0, 0x10, RZ ;  /* 0x00000010000d7824 */ /* 0x000fe400078e00ff */
[----:B------:R-:W-:Y:S01]  /*9fb0*/  IMAD R0, R5, UR4, R18 ;  /* 0x0000000405007c24 */ /* 0x000fe2000f8e0212 */
[----:B------:R-:W-:Y:S02]  /*9fc0*/  ULDC UR4, c[0x0][0x288] ;  /* 0x0000a20000047ab9 */ /* 0x000fe40000000800 */
[----:B------:R-:W-:-:S04]  /*9fd0*/  LOP3.LUT R4, R13, 0xfffffff0, R4, 0xe2, !PT ;  /* 0xfffffff00d047812 */ /* 0x000fc800078ee204 */
[----:B------:R-:W-:-:S04]  /*9fe0*/  IADD3 R5, R3, R4, RZ ;  /* 0x0000000403057210 */ /* 0x000fc80007ffe0ff */
[C---:B------:R-:W-:Y:S01]  /*9ff0*/  ISETP.GE.U32.AND P0, PT, R5.reuse, UR4, PT ;  /* 0x0000000405007c0c */ /* 0x040fe2000bf06070 */
[----:B--2---:R-:W-:Y:S02]  /*a000*/  IMAD R0, R0, R8, R3 ;  /* 0x0000000800007224 */ /* 0x004fe400078e0203 */
[----:B------:R-:W-:Y:S02]  /*a010*/  VIADD R6, R5, 0x8 ;  /* 0x0000000805067836 */ /* 0x000fe40000000000 */
[----:B------:R-:W-:-:S03]  /*a020*/  IMAD R3, R9, UR36, R0 ;  /* 0x0000002409037c24 */ /* 0x000fc6000f8e0200 */
[----:B------:R-:W-:Y:S01]  /*a030*/  ISETP.GE.U32.AND P1, PT, R6, UR4, PT ;  /* 0x0000000406007c0c */ /* 0x000fe2000bf26070 */
[----:B------:R-:W-:Y:S01]  /*a040*/  ULDC.64 UR4, c[0x0][0x680] ;  /* 0x0001a00000047ab9 */ /* 0x000fe20000000a00 */
[----:B------:R-:W-:-:S04]  /*a050*/  IADD3 R0, P2, R4, R3, RZ ;  /* 0x0000000304007210 */ /* 0x000fc80007f5e0ff */
[----:B------:R-:W-:Y:S02]  /*a060*/  LEA.HI.X.SX32 R3, R3, RZ, 0x1, P2 ;  /* 0x000000ff03037211 */ /* 0x000fe400010f0eff */
[----:B------:R-:W-:-:S04]  /*a070*/  LEA R4, P2, R0, UR4, 0x2 ;  /* 0x0000000400047c11 */ /* 0x000fc8000f8410ff */
[----:B------:R-:W-:-:S05]  /*a080*/  LEA.HI.X R5, R0, UR5, R3, 0x2, P2 ;  /* 0x0000000500057c11 */ /* 0x000fca00090f1403 */
[----:B------:R2:W-:Y:S04]  /*a090*/  @!P0 STG.E desc[UR40][R4.64], R11 ;  /* 0x0000000b04008986 */ /* 0x0005e8000c101928 */
[----:B------:R2:W-:Y:S02]  /*a0a0*/  @!P1 STG.E desc[UR40][R4.64+0x20], R7 ;  /* 0x0000200704009986 */ /* 0x0005e4000c101928 */
.L_x_65:
[----:B------:R-:W-:Y:S05]  /*a0b0*/  BSYNC B0 ;  /* 0x0000000000007941 */ /* 0x000fea0003800000 */
.L_x_64:
[----:B------:R-:W-:Y:S01]  /*a0c0*/  ULDC.64 UR4, c[0x0][0x730] ;  /* 0x0001cc0000047ab9 */ /* 0x000fe20000000a00 */
[-C--:B------:R-:W-:Y:S01]  /*a0d0*/  FMUL R90, R90, R10.reuse ;  /* 0x0000000a5a5a7220 */ /* 0x080fe20000400000 */
[----:B------:R-:W-:Y:S01]  /*a0e0*/  ISETP.NE.U32.AND P0, PT, RZ, UR4, PT ;  /* 0x00000004ff007c0c */ /* 0x000fe2000bf05070 */
[-C--:B------:R-:W-:Y:S01]  /*a0f0*/  FMUL R30, R91, R10.reuse ;  /* 0x0000000a5b1e7220 */ /* 0x080fe20000400000 */
[-C--:B------:R-:W-:Y:S01]  /*a100*/  FMUL R94, R94, R10.reuse ;  /* 0x0000000a5e5e7220 */ /* 0x080fe20000400000 */
[----:B------:R-:W-:Y:S01]  /*a110*/  FMUL R32, R95, R10 ;  /* 0x0000000a5f207220 */ /* 0x000fe20000400000 */
[----:B------:R-:W-:-:S13]  /*a120*/  ISETP.NE.AND.EX P0, PT, RZ, UR5, PT, P0 ;  /* 0x00000005ff007c0c */ /* 0x000fda000bf05300 */
[----:B------:R-:W-:Y:S05]  /*a130*/  @P0 BRA `(.L_x_66) ;  /* 0x0000000000240947 */ /* 0x000fea0003800000 */
[----:B------:R-:W-:Y:S02]  /*a140*/  ULDC.64 UR4, c[0x0][0x728] ;  /* 0x0001ca0000047ab9 */ /* 0x000fe40000000a00 */
[----:B------:R-:W-:-:S04]  /*a150*/  ISETP.NE.U32.AND P0, PT, RZ, UR4, PT ;  /* 0x00000004ff007c0c */ /* 0x000fc8000bf05070 */
[----:B------:R-:W-:-:S13]  /*a160*/  ISETP.NE.AND.EX P0, PT, RZ, UR5, PT, P0 ;  /* 0x00000005ff007c0c */ /* 0x000fda000bf05300 */
[----:B------:R-:W-:Y:S05]  /*a170*/  @!P0 BRA `(.L_x_67) ;  /* 0x00000000000c8947 */ /* 0x000fea0003800000 */
[----:B--2---:R-:W2:Y:S02]  /*a180*/  LDC.64 R4, c[0x0][0x728] ;  /* 0x0001ca00ff047b82 */ /* 0x004ea40000000a00 */
[----:B--2---:R3:W5:Y:S01]  /*a190*/  LDG.E R96, desc[UR40][R4.64] ;  /* 0x0000002804607981 */ /* 0x004762000c1e1900 */
[----:B------:R-:W-:Y:S05]  /*a1a0*/  BRA `(.L_x_66) ;  /* 0x0000000000087947 */ /* 0x000fea0003800000 */
.L_x_67:
[----:B------:R-:W-:Y:S02]  /*a1b0*/  ULDC UR4, c[0x0][0x720] ;  /* 0x0001c80000047ab9 */ /* 0x000fe40000000800 */
[----:B------:R-:W-:-:S07]  /*a1c0*/  IMAD.U32 R96, RZ, RZ, UR4 ;  /* 0x00000004ff607e24 */ /* 0x000fce000f8e00ff */
.L_x_66:
[----:B-1----:R-:W-:-:S04]  /*a1d0*/  MOV R0, RZ ;  /* 0x000000ff00007202 */ /* 0x002fc80000000f00 */
[----:B------:R-:W-:-:S13]  /*a1e0*/  LOP3.LUT P0, RZ, R0, 0x9f, RZ, 0xc0, !PT ;  /* 0x0000009f00ff7812 */ /* 0x000fda000780c0ff */
[----:B------:R-:W-:Y:S05]  /*a1f0*/  @!P0 BRA `(.L_x_68) ;  /* 0x0000000000408947 */ /* 0x000fea0003800000 */
[----:B------:R-:W-:Y:S01]  /*a200*/  MOV R0, 0x0 ;  /* 0x0000000000007802 */ /* 0x000fe20000000f00 */
[----:B------:R-:W-:Y:S01]  /*a210*/  ULDC.64 UR4, c[0x4][0x68] ;  /* 0x01001a0000047ab9 */ /* 0x000fe20000000a00 */
[----:B------:R-:W-:Y:S01]  /*a220*/  ULDC.64 UR6, c[0x4][0x8] ;  /* 0x0100020000067ab9 */ /* 0x000fe20000000a00 */
[----:B--23--:R-:W-:Y:S01]  /*a230*/  IMAD.U32 R4, RZ, RZ, UR4 ;  /* 0x00000004ff047e24 */ /* 0x00cfe2000f8e00ff */
[----:B------:R1:W2:Y:S01]  /*a240*/  LDC.64 R14, c[0x4][R0] ;  /* 0x01000000000e7b82 */ /* 0x0002a20000000a00 */
[----:B------:R-:W-:Y:S01]  /*a250*/  IMAD.U32 R5, RZ, RZ, UR5 ;  /* 0x00000005ff057e24 */ /* 0x000fe2000f8e00ff */
[----:B------:R-:W-:Y:S01]  /*a260*/  ULDC.64 UR4, c[0x4][0x70] ;  /* 0x01001c0000047ab9 */ /* 0x000fe20000000a00 */
[----:B------:R-:W-:Y:S01]  /*a270*/  MOV R10, UR6 ;  /* 0x00000006000a7c02 */ /* 0x000fe20008000f00 */
[----:B------:R-:W-:Y:S02]  /*a280*/  IMAD.U32 R6, RZ, RZ, UR4 ;  /* 0x00000004ff067e24 */ /* 0x000fe4000f8e00ff */
[----:B------:R-:W-:-:S02]  /*a290*/  IMAD.U32 R7, RZ, RZ, UR5 ;  /* 0x00000005ff077e24 */ /* 0x000fc4000f8e00ff */
[----:B------:R-:W-:Y:S02]  /*a2a0*/  IMAD.U32 R11, RZ, RZ, UR7 ;  /* 0x00000007ff0b7e24 */ /* 0x000fe4000f8e00ff */
[----:B------:R-:W-:Y:S02]  /*a2b0*/  IMAD.MOV.U32 R8, RZ, RZ, 0x70 ;  /* 0x00000070ff087424 */ /* 0x000fe400078e00ff */
[----:B------:R-:W-:Y:S02]  /*a2c0*/  IMAD.MOV.U32 R12, RZ, RZ, 0x1 ;  /* 0x00000001ff0c7424 */ /* 0x000fe400078e00ff */
[----:B-1----:R-:W-:-:S07]  /*a2d0*/  IMAD.MOV.U32 R13, RZ, RZ, RZ ;  /* 0x000000ffff0d7224 */ /* 0x002fce00078e00ff */
[----:B------:R-:W-:-:S07]  /*a2e0*/  LEPC R20, `(.L_x_68) ;  /* 0x000000001014794e */ /* 0x000fce0000000000 */
[----:B--2--5:R-:W-:Y:S05]  /*a2f0*/  CALL.ABS.NOINC R14 ;  /* 0x000000000e007343 */ /* 0x024fea0003c00000 */
.L_x_68:
[----:B------:R-:W-:Y:S02]  /*a300*/  IMAD.U32 R25, RZ, RZ, UR47 ;  /* 0x0000002fff197e24 */ /* 0x000fe4000f8e00ff */
[----:B------:R-:W-:-:S04]  /*a310*/  IMAD.U32 R0, RZ, RZ, UR43 ;  /* 0x0000002bff007e24 */ /* 0x000fc8000f8e00ff */
[----:B------:R-:W-:-:S05]  /*a320*/  IMAD R25, R0, 0x900, R25 ;  /* 0x0000090000197824 */ /* 0x000fca00078e0219 */
[----:B------:R-:W-:-:S04]  /*a330*/  IADD3 R0, R25, 0x5700, RZ ;  /* 0x0000570019007810 */ /* 0x000fc80007ffe0ff */
        /* <DEDUP_REMOVED lines=9> */
[----:B------:R-:W-:Y:S01]  /*a3d0*/  IMAD.U32 R10, RZ, RZ, UR6 ;  /* 0x00000006ff0a7e24 */ /* 0x000fe2000f8e00ff */
[----:B------:R-:W-:Y:S01]  /*a3e0*/  MOV R8, 0x70 ;  /* 0x0000007000087802 */ /* 0x000fe20000000f00 */
[----:B------:R-:W-:Y:S02]  /*a3f0*/  IMAD.U32 R6, RZ, RZ, UR4 ;  /* 0x00000004ff067e24 */ /* 0x000fe4000f8e00ff */
[----:B------:R-:W-:-:S02]  /*a400*/  IMAD.U32 R7, RZ, RZ, UR5 ;  /* 0x00000005ff077e24 */ /* 0x000fc4000f8e00ff */
[----:B------:R-:W-:Y:S02]  /*a410*/  IMAD.U32 R11, RZ, RZ, UR7 ;  /* 0x00000007ff0b7e24 */ /* 0x000fe4000f8e00ff */
[----:B------:R-:W-:Y:S02]  /*a420*/  IMAD.MOV.U32 R12, RZ, RZ, 0x1 ;  /* 0x00000001ff0c7424 */ /* 0x000fe400078e00ff */
[----:B-1----:R-:W-:-:S07]  /*a430*/  IMAD.MOV.U32 R13, RZ, RZ, RZ ;  /* 0x000000ffff0d7224 */ /* 0x002fce00078e00ff */
[----:B------:R-:W-:-:S07]  /*a440*/  LEPC R20, `(.L_x_69) ;  /* 0x000000001014794e */ /* 0x000fce0000000000 */
[----:B--2--5:R-:W-:Y:S05]  /*a450*/  CALL.ABS.NOINC R14 ;  /* 0x000000000e007343 */ /* 0x024fea0003c00000 */
.L_x_69:
[C---:B--23--:R-:W-:Y:S01]  /*a460*/  IMAD.SHL.U32 R4, R2.reuse, 0x10, RZ ;  /* 0x0000001002047824 */ /* 0x04cfe200078e00ff */
[----:B------:R-:W-:Y:S01]  /*a470*/  SHF.R.U32.HI R6, RZ, 0x1, R2 ;  /* 0x00000001ff067819 */ /* 0x000fe20000011602 */
[----:B------:R-:W-:Y:S01]  /*a480*/  ULDC.64 UR4, c[0x0][0x730] ;  /* 0x0001cc0000047ab9 */ /* 0x000fe20000000a00 */
[C---:B------:R-:W-:Y:S01]  /*a490*/  LOP3.LUT R0, R2.reuse, 0x7f, RZ, 0xc0, !PT ;  /* 0x0000007f02007812 */ /* 0x040fe200078ec0ff */
[----:B------:R-:W-:Y:S01]  /*a4a0*/  IMAD.SHL.U32 R7, R2, 0x2, RZ ;  /* 0x0000000202077824 */ /* 0x000fe200078e00ff */
[----:B------:R-:W-:Y:S02]  /*a4b0*/  LOP3.LUT R3, R4, 0x40, RZ, 0xc0, !PT ;  /* 0x0000004004037812 */ /* 0x000fe400078ec0ff */
[----:B------:R-:W-:Y:S01]  /*a4c0*/  ISETP.NE.U32.AND P0, PT, RZ, UR4, PT ;  /* 0x00000004ff007c0c */ /* 0x000fe2000bf05070 */
[----:B------:R-:W-:Y:S01]  /*a4d0*/  VIADD R0, R0, 0x1f ;  /* 0x0000001f00007836 */ /* 0x000fe20000000000 */
[----:B------:R-:W-:Y:S01]  /*a4e0*/  LOP3.LUT R6, R3, 0x8, R6, 0xf8, !PT ;  /* 0x0000000803067812 */ /* 0x000fe200078ef806 */
[----:B------:R-:W-:Y:S01]  /*a4f0*/  IMAD.SHL.U32 R3, R2, 0x8, RZ ;  /* 0x0000000802037824 */ /* 0x000fe200078e00ff */
[----:B------:R-:W-:Y:S01]  /*a500*/  ISETP.NE.AND.EX P0, PT, RZ, UR5, PT, P0 ;  /* 0x00000005ff007c0c */ /* 0x000fe2000bf05300 */
[----:B------:R-:W-:Y:S01]  /*a510*/  ULDC UR4, c[0x0][0x720] ;  /* 0x0001c80000047ab9 */ /* 0x000fe20000000800 */
[----:B------:R-:W-:-:S02]  /*a520*/  LOP3.LUT R10, R6, 0x8, R7, 0x78, !PT ;  /* 0x00000008060a7812 */ /* 0x000fc400078e7807 */
[----:B------:R-:W-:Y:S02]  /*a530*/  LOP3.LUT R5, R3, 0x300, RZ, 0xc0, !PT ;  /* 0x0000030003057812 */ /* 0x000fe400078ec0ff */
[----:B-----5:R-:W-:Y:S02]  /*a540*/  FSEL R3, R96, UR4, !P0 ;  /* 0x0000000460037c08 */ /* 0x020fe4000c000000 */
[----:B------:R-:W-:Y:S02]  /*a550*/  ISETP.GT.U32.AND P0, PT, R0, 0x3e, PT ;  /* 0x0000003e0000780c */ /* 0x000fe40003f04070 */
[----:B------:R-:W-:Y:S01]  /*a560*/  LEA R24, R24, R5, 0x4 ;  /* 0x0000000518187211 */ /* 0x000fe200078e20ff */
[-C--:B------:R-:W-:Y:S01]  /*a570*/  FMUL R0, R88, R3.reuse ;  /* 0x0000000358007220 */ /* 0x080fe20000400000 */
[----:B------:R-:W-:Y:S01]  /*a580*/  LOP3.LUT R11, R4, 0x80, RZ, 0xc0, !PT ;  /* 0x00000080040b7812 */ /* 0x000fe200078ec0ff */
[-C--:B------:R-:W-:Y:S01]  /*a590*/  FMUL R5, R26, R3.reuse ;  /* 0x000000031a057220 */ /* 0x080fe20000400000 */
[-C--:B------:R-:W-:Y:S01]  /*a5a0*/  FMUL R4, R90, R3.reuse ;  /* 0x000000035a047220 */ /* 0x080fe20000400000 */
[-C--:B------:R-:W-:Y:S01]  /*a5b0*/  FMUL R7, R30, R3.reuse ;  /* 0x000000031e077220 */ /* 0x080fe20000400000 */
[-C--:B------:R-:W-:Y:S01]  /*a5c0*/  FMUL R6, R92, R3.reuse ;  /* 0x000000035c067220 */ /* 0x080fe20000400000 */
[-C--:B------:R-:W-:Y:S01]  /*a5d0*/  FMUL R9, R28, R3.reuse ;  /* 0x000000031c097220 */ /* 0x080fe20000400000 */
[-C--:B------:R-:W-:Y:S01]  /*a5e0*/  FMUL R8, R94, R3.reuse ;  /* 0x000000035e087220 */ /* 0x080fe20000400000 */
[----:B------:R-:W-:Y:S01]  /*a5f0*/  FMUL R3, R32, R3 ;  /* 0x0000000320037220 */ /* 0x000fe20000400000 */
[----:B------:R-:W-:-:S02]  /*a600*/  IADD3 R10, R10, R24, R11 ;  /* 0x000000180a0a7210 */ /* 0x000fc40007ffe00b */
[----:B------:R-:W-:Y:S02]  /*a610*/  F2FP.F16.F32.PACK_AB R12, R5, R0 ;  /* 0x00000000050c723e */ /* 0x000fe400000000ff */
[----:B------:R-:W-:Y:S01]  /*a620*/  F2FP.F16.F32.PACK_AB R13, R7, R4 ;  /* 0x00000004070d723e */ /* 0x000fe200000000ff */
[----:B------:R-:W-:Y:S01]  /*a630*/  IMAD R10, R10, 0x2, R25 ;  /* 0x000000020a0a7824 */ /* 0x000fe200078e0219 */
[----:B------:R-:W-:Y:S02]  /*a640*/  F2FP.F16.F32.PACK_AB R14, R9, R6 ;  /* 0x00000006090e723e */ /* 0x000fe400000000ff */
[----:B------:R-:W-:Y:S01]  /*a650*/  F2FP.F16.F32.PACK_AB R15, R3, R8 ;  /* 0x00000008030f723e */ /* 0x000fe200000000ff */
[----:B------:R-:W-:Y:S06]  /*a660*/  @P0 BRA `(.L_x_70) ;  /* 0x0000000000040947 */ /* 0x000fec0003800000 */
[----:B------:R-:W-:-:S04]  /*a670*/  DEPBAR.LE SB0, 0x0 ;  /* 0x000080000000791a */ /* 0x000fc80000000000 */
.L_x_70:
[----:B------:R-:W-:Y:S05]  /*a680*/  WARPSYNC.ALL ;  /* 0x0000000000007948 */ /* 0x000fea0003800000 */
[----:B------:R-:W-:Y:S06]  /*a690*/  BAR.SYNC.DEFER_BLOCKING 0x1, 0x80 ;  /* 0x0042000000007b1d */ /* 0x000fec0000010000 */
[----:B------:R-:W-:Y:S01]  /*a6a0*/  BSSY B0, `(.L_x_71) ;  /* 0x0000019000007945 */ /* 0x000fe20003800000 */
[----:B------:R1:W-:Y:S01]  /*a6b0*/  STSM.16.M88.4 [R10+0x5700], R12 ;  /* 0x0057000c0a007844 */ /* 0x0003e20000000200 */
[----:B------:R-:W-:Y:S01]  /*a6c0*/  @!PT LDS RZ, [RZ] ;  /* 0x00000000fffff984 */ /* 0x000fe20000000800 */
[----:B------:R-:W-:Y:S01]  /*a6d0*/  @!PT LDS RZ, [RZ] ;  /* 0x00000000fffff984 */ /* 0x000fe20000000800 */
[----:B------:R-:W-:Y:S01]  /*a6e0*/  @!PT LDS RZ, [RZ] ;  /* 0x00000000fffff984 */ /* 0x000fe20000000800 */
[----:B------:R-:W-:Y:S01]  /*a6f0*/  @!PT LDS RZ, [RZ] ;  /* 0x00000000fffff984 */ /* 0x000fe20000000800 */
[----:B------:R2:W-:Y:S06]  /*a700*/  MEMBAR.ALL.CTA ;  /* 0x0000000000007992 */ /* 0x0005ec0000008000 */
[----:B--2---:R-:W2:Y:S02]  /*a710*/  FENCE.VIEW.ASYNC.S ;  /* 0x00000000000073c6 */ /* 0x004ea40000000000 */
[----:B--2---:R-:W-:Y:S06]  /*a720*/  BAR.SYNC.DEFER_BLOCKING 0x1, 0x80 ;  /* 0x0042000000007b1d */ /* 0x004fec0000010000 */
[----:B------:R-:W-:Y:S05]  /*a730*/  @P0 BRA `(.L_x_72) ;  /* 0x00000000003c0947 */ /* 0x000fea0003800000 */
[----:B------:R-:W2:Y:S01]  /*a740*/  LDC R3, c[0x0][0xa10] ;  /* 0x00028400ff037b82 */ /* 0x000ea20000000800 */
[----:B------:R-:W-:Y:S01]  /*a750*/  IMAD.MOV R0, RZ, RZ, -R19 ;  /* 0x000000ffff007224 */ /* 0x000fe200078e0a13 */
[----:B------:R-:W-:Y:S01]  /*a760*/  R2UR UR34, R16 ;  /* 0x00000000102272ca */ /* 0x000fe200000e0000 */
[----:B------:R-:W-:Y:S01]  /*a770*/  UIADD3 UR6, UP0, UR38, 0x670, URZ ;  /* 0x0000067026067890 */ /* 0x000fe2000ff1e03f */
[----:B------:R-:W-:Y:S01]  /*a780*/  R2UR UR5, R18 ;  /* 0x00000000120572ca */ /* 0x000fe200000e0000 */
[----:B------:R-:W-:Y:S01]  /*a790*/  UMOV UR33, URZ ;  /* 0x0000003f00217c82 */ /* 0x000fe20008000000 */
[----:B------:R-:W-:Y:S01]  /*a7a0*/  R2UR UR32, R25 ;  /* 0x00000000192072ca */ /* 0x000fe200000e0000 */
[----:B------:R-:W-:Y:S01]  /*a7b0*/  UIADD3.X UR7, URZ, UR39, URZ, UP0, !UPT ;  /* 0x000000273f077290 */ /* 0x000fe200087fe43f */
[----:B------:R-:W-:-:S07]  /*a7c0*/  R2UR UR4, R0 ;  /* 0x00000000000472ca */ /* 0x000fce00000e0000 */
[----:B------:R-:W-:-:S04]  /*a7d0*/  USHF.L.U32 UR34, UR34, 0x6, URZ ;  /* 0x0000000622227899 */ /* 0x000fc8000800063f */
[----:B------:R-:W-:Y:S01]  /*a7e0*/  UIADD3 UR32, UR32, 0x5700, URZ ;  /* 0x0000570020207890 */ /* 0x000fe2000fffe03f */
[----:B--2---:R-:W-:-:S13]  /*a7f0*/  R2UR UR35, R3 ;  /* 0x00000000032372ca */ /* 0x004fda00000e0000 */
[----:B------:R-:W-:-:S09]  /*a800*/  UIMAD UR35, UR35, UR4, UR5 ;  /* 0x00000004232372a4 */ /* 0x000fd2000f8e0205 */
[----:B------:R2:W-:Y:S02]  /*a810*/  UTMASTG.4D [UR32], [UR6] ;  /* 0x00000020060073b5 */ /* 0x0005e40008018000 */
[----:B--2---:R0:W-:Y:S02]  /*a820*/  UTMACMDFLUSH ;  /* 0x00000000000079b7 */ /* 0x0041e40000000000 */
.L_x_72:
[----:B------:R-:W-:Y:S05]  /*a830*/  BSYNC B0 ;  /* 0x0000000000007941 */ /* 0x000fea0003800000 */
.L_x_71:
[----:B------:R-:W-:Y:S01]  /*a840*/  ULEA UR4, UR43, 0xfffffff8, 0x3 ;  /* 0xfffffff82b047891 */ /* 0x000fe2000f8e183f */
[----:B------:R-:W-:-:S04]  /*a850*/  DEPBAR.LE SB0, 0x0 ;  /* 0x000080000000791a */ /* 0x000fc80000000000 */
[----:B------:R-:W-:Y:S01]  /*a860*/  ULOP3.LUT UR4, UR4, 0x8, URZ, 0xc0, !UPT ;  /* 0x0000000804047892 */ /* 0x000fe2000f8ec03f */
[----:B------:R-:W-:-:S03]  /*a870*/  LOP3.LUT R98, R98, 0x1, RZ, 0x3c, !PT ;  /* 0x0000000162627812 */ /* 0x000fc600078e3cff */
[----:B------:R-:W-:-:S06]  /*a880*/  ULOP3.LUT UR4, UR4, 0x18, URZ, 0x3c, !UPT ;  /* 0x0000001804047892 */ /* 0x000fcc000f8e3c3f */
[----:B------:R-:W-:Y:S01]  /*a890*/  IMAD.U32 R0, RZ, RZ, UR4 ;  /* 0x00000004ff007e24 */ /* 0x000fe2000f8e00ff */
[----:B------:R-:W-:Y:S02]  /*a8a0*/  ULDC UR4, c[0x0][0xc] ;  /* 0x0000030000047ab9 */ /* 0x000fe40000000800 */
[----:B------:R-:W-:Y:S01]  /*a8b0*/  VIADD R17, R17, UR4 ;  /* 0x0000000411117c36 */ /* 0x000fe20008000000 */
[----:B------:R-:W-:Y:S01]  /*a8c0*/  ULDC UR4, c[0x0][0xa00] ;  /* 0x0002800000047ab9 */ /* 0x000fe20000000800 */
[----:B------:R2:W-:Y:S03]  /*a8d0*/  SYNCS.ARRIVE.TRANS64.A1T0 RZ, [R0+UR47+0x7290], RZ ;  /* 0x007290ff00ff79a7 */ /* 0x0005e6000810002f */
[----:B------:R-:W-:-:S13]  /*a8e0*/  ISETP.GE.AND P0, PT, R17, UR4, PT ;  /* 0x0000000411007c0c */ /* 0x000fda000bf06270 */
[----:B--2---:R-:W-:Y:S05]  /*a8f0*/  @!P0 BRA `(.L_x_73) ;  /* 0xffffff6400288947 */ /* 0x004fea000383ffff */
[----:B------:R-:W-:Y:S05]  /*a900*/  EXIT ;  /* 0x000000000000794d */ /* 0x000fea0003800000 */
.L_x_6:
[----:B------:R-:W-:-:S08]  /*a910*/  NOP ;  /* 0x0000000000007918 */ /* 0x000fd00000000000 */
[----:B------:R-:W2:-:S00]  /*a920*/  USETMAXREG.DEALLOC.CTAPOOL 0x18 ;  /* 0x00000018000079c8 */ /* 0x000e8000080e0500 */
[----:B------:R-:W-:-:S13]  /*a930*/  PLOP3.LUT P3, PT, PT, PT, UP0, 0x80, 0x0 ;  /* 0x000000000000781c */ /* 0x000fda0003f6f008 */
[----:B--2---:R-:W-:Y:S05]  /*a940*/  @!P3 BRA `(.L_x_74) ;  /* 0x00000008003cb947 */ /* 0x004fea0003800000 */
[----:B------:R-:W-:-:S13]  /*a950*/  PLOP3.LUT P2, PT, PT, PT, UP1, 0x80, 0x0 ;  /* 0x000000000000781c */ /* 0x000fda0003f4f018 */
[----:B-1----:R-:W-:Y:S05]  /*a960*/  @P2 EXIT ;  /* 0x000000000000294d */ /* 0x002fea0003800000 */
[----:B------:R-:W-:Y:S02]  /*a970*/  ULDC UR4, c[0x0][0xa00] ;  /* 0x0002800000047ab9 */ /* 0x000fe40000000800 */
[----:B------:R-:W-:-:S13]  /*a980*/  ISETP.GE.AND P2, PT, R17, UR4, PT ;  /* 0x0000000411007c0c */ /* 0x000fda000bf46270 */
[----:B------:R-:W-:Y:S05]  /*a990*/  @P2 EXIT ;  /* 0x000000000000294d */ /* 0x000fea0003800000 */
[----:B------:R-:W-:Y:S01]  /*a9a0*/  LOP3.LUT P2, RZ, R2, 0x1f, RZ, 0xc0, !PT ;  /* 0x0000001f02ff7812 */ /* 0x000fe2000784c0ff */
[----:B------:R-:W-:Y:S01]  /*a9b0*/  BSSY B0, `(.L_x_75) ;  /* 0x0000087000007945 */ /* 0x000fe20003800000 */
[----:B------:R-:W-:Y:S01]  /*a9c0*/  IMAD.MOV.U32 R4, RZ, RZ, 0x1 ;  /* 0x00000001ff047424 */ /* 0x000fe200078e00ff */
[----:B------:R-:W-:Y:S01]  /*a9d0*/  MOV R5, 0x1 ;  /* 0x0000000100057802 */ /* 0x000fe20000000f00 */
[----:B------:R-:W-:Y:S01]  /*a9e0*/  IMAD.MOV.U32 R0, RZ, RZ, RZ ;  /* 0x000000ffff007224 */ /* 0x000fe200078e00ff */
[----:B------:R-:W-:Y:S01]  /*a9f0*/  PLOP3.LUT P0, PT, P2, P0, PT, 0x2a, 0x0 ;  /* 0x000000000000781c */ /* 0x000fe20001700572 */
[----:B------:R-:W-:Y:S01]  /*aa00*/  ULOP3.LUT UR6, UR45, 0x2, URZ, 0xfc, !UPT ;  /* 0x000000022d067892 */ /* 0x000fe2000f8efc3f */
[----:B------:R-:W-:Y:S01]  /*aa10*/  ULDC UR7, c[0x0][0xc] ;  /* 0x0000030000077ab9 */ /* 0x000fe20000000800 */
[----:B------:R-:W-:Y:S01]  /*aa20*/  ULDC.64 UR14, c[0x0][0x198] ;  /* 0x00006600000e7ab9 */ /* 0x000fe20000000a00 */
[----:B------:R-:W-:-:S09]  /*aa30*/  ULDC UR18, c[0x0][0xa00] ;  /* 0x0002800000127ab9 */ /* 0x000fd20000000800 */
.L_x_90:
[----:B------:R-:W1:Y:S01]  /*aa40*/  LDC R6, c[0x0][0xa04] ;  /* 0x00028100ff067b82 */ /* 0x000e620000000800 */
[----:B------:R-:W-:Y:S01]  /*aa50*/  IMAD.MOV.U32 R7, RZ, RZ, R17 ;  /* 0x000000ffff077224 */ /* 0x000fe200078e0011 */
[----:B------:R-:W-:-:S06]  /*aa60*/  UMOV UR4, 0xffffffff ;  /* 0xffffffff00047882 */ /* 0x000fcc0000000000 */
[----:B------:R-:W2:Y:S08]  /*aa70*/  LDC R10, c[0x0][0xa10] ;  /* 0x00028400ff0a7b82 */ /* 0x000eb00000000800 */
[----:B------:R-:W3:Y:S01]  /*aa80*/  LDC R13, c[0x0][0xa1c] ;  /* 0x00028700ff0d7b82 */ /* 0x000ee20000000800 */
[----:B-1----:R-:W-:Y:S02]  /*aa90*/  ISETP.NE.AND P2, PT, R6, 0x1, PT ;  /* 0x000000010600780c */ /* 0x002fe40003f45270 */
[----:B--2---:R-:W-:-:S11]  /*aaa0*/  ISETP.NE.AND P3, PT, R10, 0x1, PT ;  /* 0x000000010a00780c */ /* 0x004fd60003f65270 */
[----:B------:R-:W1:Y:S01]  /*aab0*/  @P2 LDC.64 R8, c[0x0][0xa08] ;  /* 0x00028200ff082b82 */ /* 0x000e620000000a00 */
[----:B---3--:R-:W-:-:S07]  /*aac0*/  ISETP.NE.AND P4, PT, R13, 0x1, PT ;  /* 0x000000010d00780c */ /* 0x008fce0003f85270 */
[----:B------:R-:W2:Y:S08]  /*aad0*/  @P3 LDC R12, c[0x0][0xa14] ;  /* 0x00028500ff0c3b82 */ /* 0x000eb00000000800 */
[----:B------:R-:W3:Y:S08]  /*aae0*/  @P3 LDC R11, c[0x0][0xa18] ;  /* 0x00028600ff0b3b82 */ /* 0x000ef00000000800 */
[----:B------:R-:W4:Y:S01]  /*aaf0*/  @P4 LDC.64 R2, c[0x0][0xa20] ;  /* 0x00028800ff024b82 */ /* 0x000f220000000a00 */
[----:B-1----:R-:W-:-:S05]  /*ab00*/  @P2 IMAD.HI.U32 R8, R17, R8, RZ ;  /* 0x0000000811082227 */ /* 0x002fca00078e00ff */
[----:B------:R-:W-:-:S05]  /*ab10*/  @P2 SHF.R.U32.HI R7, RZ, R9, R8 ;  /* 0x00000009ff072219 */ /* 0x000fca0000011608 */
[----:B--2---:R-:W-:-:S04]  /*ab20*/  @P3 IMAD.HI.U32 R8, R7, R12, RZ ;  /* 0x0000000c07083227 */ /* 0x004fc800078e00ff */
[----:B------:R-:W-:Y:S01]  /*ab30*/  IMAD.MOV.U32 R9, RZ, RZ, R7 ;  /* 0x000000ffff097224 */ /* 0x000fe200078e0007 */
[----:B---3--:R-:W-:-:S05]  /*ab40*/  @P3 SHF.R.U32.HI R9, RZ, R11, R8 ;  /* 0x0000000bff093219 */ /* 0x008fca0000011608 */
[----:B----4-:R-:W-:-:S04]  /*ab50*/  @P4 IMAD.HI.U32 R8, R9, R2, RZ ;  /* 0x0000000209084227 */ /* 0x010fc800078e00ff */
[--C-:B------:R-:W-:Y:S01]  /*ab60*/  IMAD.MOV.U32 R2, RZ, RZ, R9.reuse ;  /* 0x000000ffff027224 */ /* 0x100fe200078e0009 */
[----:B------:R-:W-:Y:S01]  /*ab70*/  @P4 SHF.R.U32.HI R2, RZ, R3, R8 ;  /* 0x00000003ff024219 */ /* 0x000fe20000011608 */
[----:B------:R-:W-:-:S04]  /*ab80*/  IMAD.MOV R3, RZ, RZ, -R9 ;  /* 0x000000ffff037224 */ /* 0x000fc800078e0a09 */
[----:B------:R-:W-:Y:S02]  /*ab90*/  IMAD.MOV R2, RZ, RZ, -R2 ;  /* 0x000000ffff027224 */ /* 0x000fe400078e0a02 */
[----:B------:R-:W-:Y:S02]  /*aba0*/  IMAD R10, R10, R3, R7 ;  /* 0x000000030a0a7224 */ /* 0x000fe400078e0207 */
[----:B------:R-:W-:Y:S01]  /*abb0*/  IMAD R2, R13, R2, R9 ;  /* 0x000000020d027224 */ /* 0x000fe200078e0209 */
[----:B------:R-:W-:Y:S06]  /*abc0*/  BRA.DIV UR4, `(.L_x_76) ;  /* 0x0000001a04307947 */ /* 0x000fec000b800000 */
[----:B------:R-:W-:-:S13]  /*abd0*/  ELECT P6, URZ, PT ;  /* 0x00000000003f782f */ /* 0x000fda00038c0000 */
.L_x_129:
[----:B------:R-:W-:Y:S01]  /*abe0*/  IADD3 R3, -R7, RZ, RZ ;  /* 0x000000ff07037210 */ /* 0x000fe20007ffe1ff */
[----:B------:R-:W-:Y:S04]  /*abf0*/  BSSY B1, `(.L_x_77) ;  /* 0x000002a000017945 */ /* 0x000fe80003800000 */
[----:B------:R-:W-:Y:S02]  /*ac00*/  IMAD R3, R6, R3, R17 ;  /* 0x0000000306037224 */ /* 0x000fe400078e0211 */
[----:B------:R-:W-:Y:S02]  /*ac10*/  IMAD.MOV.U32 R6, RZ, RZ, RZ ;  /* 0x000000ffff067224 */ /* 0x000fe400078e00ff */
[----:B------:R-:W-:Y:S01]  /*ac20*/  IMAD.SHL.U32 R3, R3, 0x80, RZ ;  /* 0x0000008003037824 */ /* 0x000fe200078e00ff */
[----:B------:R-:W-:Y:S06]  /*ac30*/  @!P6 BRA `(.L_x_78) ;  /* 0x000000000094e947 */ /* 0x000fec0003800000 */
[----:B------:R-:W1:Y:S01]  /*ac40*/  S2R R7, SR_CgaCtaId ;  /* 0x0000000000077919 */ /* 0x000e620000008800 */
[----:B------:R-:W-:-:S04]  /*ac50*/  MOV R6, 0x400 ;  /* 0x0000040000067802 */ /* 0x000fc80000000f00 */
[----:B-1----:R-:W-:Y:S02]  /*ac60*/  LEA R9, R7, R6, 0x18 ;  /* 0x0000000607097211 */ /* 0x002fe400078ec0ff */
[----:B------:R-:W-:-:S03]  /*ac70*/  SHF.L.U32 R6, R5, 0x1f, RZ ;  /* 0x0000001f05067819 */ /* 0x000fc600000006ff */
[----:B------:R-:W-:-:S04]  /*ac80*/  IMAD R7, R0, 0x8, R9 ;  /* 0x0000000800077824 */ /* 0x000fc800078e0209 */
[----:B------:R-:W1:Y:S02]  /*ac90*/  SYNCS.PHASECHK.TRANS64.TRYWAIT P2, [R7+URZ+0x7260], R6 ;  /* 0x00726006070075a7 */ /* 0x000e64000804017f */
[----:B-1----:R-:W-:Y:S05]  /*aca0*/  @!P2 BRA `(.L_x_79) ;  /* 0x000000180018a947 */ /* 0x002fea0003800000 */
.L_x_130:
[----:B------:R-:W-:Y:S01]  /*acb0*/  UPRMT UR4, UR6, 0x9910, URZ ;  /* 0x0000991006047896 */ /* 0x000fe2000800003f */
[----:B-1----:R-:W-:-:S03]  /*acc0*/  @P1 IMAD.MOV.U32 R6, RZ, RZ, 0x800 ;  /* 0x00000800ff061424 */ /* 0x002fc600078e00ff */
[----:B------:R-:W-:Y:S01]  /*acd0*/  UISETP.NE.AND UP0, UPT, UR4, 0x2, UPT ;  /* 0x000000020400788c */ /* 0x000fe2000bf05270 */
[----:B------:R1:W-:Y:S05]  /*ace0*/  @P1 SYNCS.ARRIVE.TRANS64 RZ, [R7+URZ+0x7250], R6 ;  /* 0x0072500607ff19a7 */ /* 0x0003ea000800003f */
[----:B------:R-:W-:-:S13]  /*acf0*/  PLOP3.LUT P2, PT, PT, PT, UP0, 0x80, 0x0 ;  /* 0x000000000000781c */ /* 0x000fda0003f4f008 */
[----:B-1----:R-:W-:Y:S05]  /*ad00*/  @P2 BRA `(.L_x_80) ;  /* 0x0000000000042947 */ /* 0x002fea0003800000 */
[----:B------:R-:W-:Y:S01]  /*ad10*/  BPT.TRAP 0x1 ;  /* 0x000000040000795c */ /* 0x000fe20000300000 */
.L_x_80:
[----:B------:R-:W-:Y:S05]  /*ad20*/  @P0 BRA `(.L_x_81) ;  /* 0x0000000000040947 */ /* 0x000fea0003800000 */
[----:B------:R-:W-:Y:S01]  /*ad30*/  BPT.TRAP 0x1 ;  /* 0x000000040000795c */ /* 0x000fe20000300000 */
.L_x_81:
[----:B------:R-:W-:Y:S01]  /*ad40*/  R2UR UR4, R9 ;  /* 0x00000000090472ca */ /* 0x000fe200000e0000 */
[----:B------:R-:W-:Y:S01]  /*ad50*/  UIADD3 UR16, UP0, UR14, 0xf0, URZ ;  /* 0x000000f00e107890 */ /* 0x000fe2000ff1e03f */
[----:B------:R-:W-:Y:S01]  /*ad60*/  R2UR UR9, R7 ;  /* 0x00000000070972ca */ /* 0x000fe200000e0000 */
[----:B------:R-:W-:Y:S01]  /*ad70*/  UMOV UR5, 0x10000000 ;  /* 0x1000000000057882 */ /* 0x000fe20000000000 */
[----:B------:R-:W-:Y:S01]  /*ad80*/  R2UR UR8, R0 ;  /* 0x00000000000872ca */ /* 0x000fe200000e0000 */
[----:B------:R-:W-:Y:S01]  /*ad90*/  UIADD3.X UR17, URZ, UR15, URZ, UP0, !UPT ;  /* 0x0000000f3f117290 */ /* 0x000fe200087fe43f */
[----:B------:R-:W-:Y:S01]  /*ada0*/  R2UR UR11, R3 ;  /* 0x00000000030b72ca */ /* 0x000fe200000e0000 */
[----:B------:R-:W-:Y:S01]  /*adb0*/  UMOV UR10, URZ ;  /* 0x0000003f000a7c82 */ /* 0x000fe20008000000 */
[----:B------:R-:W-:Y:S01]  /*adc0*/  R2UR UR12, R10 ;  /* 0x000000000a0c72ca */ /* 0x000fe200000e0000 */
[----:B------:R-:W-:Y:S01]  /*add0*/  VIADD R0, R0, 0x1 ;  /* 0x0000000100007836 */ /* 0x000fe20000000000 */
[----:B------:R-:W-:-:S04]  /*ade0*/  R2UR UR13, R2 ;  /* 0x00000000020d72ca */ /* 0x000fc800000e0000 */
[C---:B------:R-:W-:Y:S01]  /*adf0*/  ISETP.NE.AND P2, PT, R0.reuse, 0x2, PT ;  /* 0x000000020000780c */ /* 0x040fe20003f45270 */
[----:B------:R-:W-:Y:S02]  /*ae00*/  UIADD3 UR9, UR9, 0x7250, URZ ;  /* 0x0000725009097890 */ /* 0x000fe4000fffe03f */
[----:B------:R-:W-:Y:S01]  /*ae10*/  ULEA UR8, UR8, UR4, 0xb ;  /* 0x0000000408087291 */ /* 0x000fe2000f8e583f */
[----:B------:R-:W-:Y:S02]  /*ae20*/  SEL R6, RZ, 0x1, P2 ;  /* 0x00000001ff067807 */ /* 0x000fe40001000000 */
[----:B------:R-:W-:Y:S01]  /*ae30*/  UMOV UR4, 0x0 ;  /* 0x0000000000047882 */ /* 0x000fe20000000000 */
[----:B------:R-:W-:Y:S02]  /*ae40*/  SEL R0, R0, RZ, P2 ;  /* 0x000000ff00007207 */ /* 0x000fe40001000000 */
[----:B------:R-:W-:Y:S02]  /*ae50*/  LOP3.LUT R5, R5, R6, RZ, 0x3c, !PT ;  /* 0x0000000605057212 */ /* 0x000fe400078e3cff */
[----:B------:R-:W-:Y:S01]  /*ae60*/  MOV R6, 0x40 ;  /* 0x0000004000067802 */ /* 0x000fe20000000f00 */
[----:B------:R1:W-:Y:S02]  /*ae70*/  UTMALDG.4D [UR8], [UR16], desc[UR4] ;  /* 0x00000408100075b4 */ /* 0x0003e40008019000 */
[----:B-1----:R-:W-:-:S04]  /*ae80*/  NOP ;  /* 0x0000000000007918 */ /* 0x002fc80000000000 */
.L_x_78:
[----:B------:R-:W-:Y:S05]  /*ae90*/  BSYNC B1 ;  /* 0x0000000000017941 */ /* 0x000fea0003800000 */
.L_x_77:
[----:B------:R-:W-:Y:S01]  /*aea0*/  LOP3.LUT P2, RZ, R4, 0xff, RZ, 0xc0, !PT ;  /* 0x000000ff04ff7812 */ /* 0x000fe2000784c0ff */
[----:B------:R-:W-:-:S12]  /*aeb0*/  BSSY B1, `(.L_x_82) ;  /* 0x0000009000017945 */ /* 0x000fd80003800000 */
[----:B------:R-:W-:Y:S05]  /*aec0*/  @!P2 BRA `(.L_x_83) ;  /* 0x00000000001ca947 */ /* 0x000fea0003800000 */
[----:B------:R-:W1:Y:S01]  /*aed0*/  S2R R7, SR_CgaCtaId ;  /* 0x0000000000077919 */ /* 0x000e620000008800 */
[----:B------:R-:W-:-:S04]  /*aee0*/  MOV R4, 0x400 ;  /* 0x0000040000047802 */ /* 0x000fc80000000f00 */
[----:B-1----:R-:W-:Y:S02]  /*aef0*/  LEA R7, R7, R4, 0x18 ;  /* 0x0000000407077211 */ /* 0x002fe400078ec0ff */
[----:B------:R-:W-:Y:S02]  /*af00*/  SHF.L.U32 R4, RZ, 0x1f, RZ ;  /* 0x0000001fff047819 */ /* 0x000fe400000006ff */
[----:B------:R1:W-:Y:S02]  /*af10*/  SYNCS.ARRIVE.TRANS64.A1T0 RZ, [R7+URZ+0x72b0], RZ ;  /* 0x0072b0ff07ff79a7 */ /* 0x0003e4000810003f */
[----:B------:R-:W2:Y:S02]  /*af20*/  SYNCS.PHASECHK.TRANS64.TRYWAIT P2, [R7+URZ+0x72b0], R4 ;  /* 0x0072b004070075a7 */ /* 0x000ea4000804017f */
[----:B-12---:R-:W-:Y:S05]  /*af30*/  @!P2 BRA `(.L_x_84) ;  /* 0x000000140088a947 */ /* 0x006fea0003800000 */
.L_x_83:
[----:B------:R-:W-:Y:S05]  /*af40*/  BSYNC B1 ;  /* 0x0000000000017941 */ /* 0x000fea0003800000 */
.L_x_82:
[----:B------:R-:W-:Y:S04]  /*af50*/  BSSY B1, `(.L_x_85) ;  /* 0x0000028000017945 */ /* 0x000fe80003800000 */
[----:B------:R-:W-:Y:S05]  /*af60*/  @!P6 BRA `(.L_x_86) ;  /* 0x000000000098e947 */ /* 0x000fea0003800000 */
[----:B-1----:R-:W1:Y:S01]  /*af70*/  S2R R7, SR_CgaCtaId ;  /* 0x0000000000077919 */ /* 0x002e620000008800 */
[----:B------:R-:W-:Y:S02]  /*af80*/  MOV R4, 0x400 ;  /* 0x0000040000047802 */ /* 0x000fe40000000f00 */
[----:B------:R-:W-:Y:S02]  /*af90*/  SHF.L.U32 R9, R5, 0x1f, RZ ;  /* 0x0000001f05097819 */ /* 0x000fe400000006ff */
[----:B-1----:R-:W-:-:S05]  /*afa0*/  LEA R7, R7, R4, 0x18 ;  /* 0x0000000407077211 */ /* 0x002fca00078ec0ff */
[----:B------:R-:W-:-:S04]  /*afb0*/  IMAD R4, R0, 0x8, R7 ;  /* 0x0000000800047824 */ /* 0x000fc800078e0207 */
[----:B------:R-:W1:Y:S02]  /*afc0*/  SYNCS.PHASECHK.TRANS64.TRYWAIT P2, [R4+URZ+0x7260], R9 ;  /* 0x00726009040075a7 */ /* 0x000e64000804017f */
[----:B-1----:R-:W-:Y:S05]  /*afd0*/  @!P2 BRA `(.L_x_87) ;  /* 0x000000140074a947 */ /* 0x002fea0003800000 */
.L_x_131:
[----:B------:R-:W-:Y:S01]  /*afe0*/  UPRMT UR4, UR6, 0x9910, URZ ;  /* 0x0000991006047896 */ /* 0x000fe2000800003f */
[----:B-1----:R-:W-:-:S03]  /*aff0*/  @P1 IMAD.MOV.U32 R9, RZ, RZ, 0x800 ;  /* 0x00000800ff091424 */ /* 0x002fc600078e00ff */
[----:B------:R-:W-:Y:S01]  /*b000*/  UISETP.NE.AND UP0, UPT, UR4, 0x2, UPT ;  /* 0x000000020400788c */ /* 0x000fe2000bf05270 */
[----:B------:R1:W-:Y:S05]  /*b010*/  @P1 SYNCS.ARRIVE.TRANS64 RZ, [R4+URZ+0x7250], R9 ;  /* 0x0072500904ff19a7 */ /* 0x0003ea000800003f */
[----:B------:R-:W-:-:S13]  /*b020*/  PLOP3.LUT P2, PT, PT, PT, UP0, 0x80, 0x0 ;  /* 0x000000000000781c */ /* 0x000fda0003f4f008 */
[----:B-1----:R-:W-:Y:S05]  /*b030*/  @P2 BRA `(.L_x_88) ;  /* 0x0000000000042947 */ /* 0x002fea0003800000 */
[----:B------:R-:W-:Y:S01]  /*b040*/  BPT.TRAP 0x1 ;  /* 0x000000040000795c */ /* 0x000fe20000300000 */
.L_x_88:
[----:B------:R-:W-:Y:S05]  /*b050*/  @P0 BRA `(.L_x_89) ;  /* 0x0000000000040947 */ /* 0x000fea0003800000 */
[----:B------:R-:W-:Y:S01]  /*b060*/  BPT.TRAP 0x1 ;  /* 0x000000040000795c */ /* 0x000fe20000300000 */
.L_x_89:
[----:B------:R-:W-:Y:S01]  /*b070*/  R2UR UR4, R7 ;  /* 0x00000000070472ca */ /* 0x000fe200000e0000 */
[----:B------:R-:W-:Y:S01]  /*b080*/  UIADD3 UR16, UP0, UR14, 0xf0, URZ ;  /* 0x000000f00e107890 */ /* 0x000fe2000ff1e03f */
[----:B------:R-:W-:Y:S01]  /*b090*/  R2UR UR11, R3 ;  /* 0x00000000030b72ca */ /* 0x000fe200000e0000 */
[----:B------:R-:W-:Y:S01]  /*b0a0*/  UMOV UR10, URZ ;  /* 0x0000003f000a7c82 */ /* 0x000fe20008000000 */
[----:B------:R-:W-:Y:S01]  /*b0b0*/  R2UR UR5, R6 ;  /* 0x00000000060572ca */ /* 0x000fe200000e0000 */
[----:B------:R-:W-:Y:S01]  /*b0c0*/  UIADD3.X UR17, URZ, UR15, URZ, UP0, !UPT ;  /* 0x0000000f3f117290 */ /* 0x000fe200087fe43f */
[----:B------:R-:W-:Y:S02]  /*b0d0*/  R2UR UR9, R4 ;  /* 0x00000000040972ca */ /* 0x000fe400000e0000 */
[C---:B------:R-:W-:Y:S01]  /*b0e0*/  R2UR UR8, R0.reuse ;  /* 0x00000000000872ca */ /* 0x040fe200000e0000 */
[----:B------:R-:W-:Y:S01]  /*b0f0*/  VIADD R0, R0, 0x1 ;  /* 0x0000000100007836 */ /* 0x000fe20000000000 */
[----:B------:R-:W-:-:S02]  /*b100*/  R2UR UR12, R10 ;  /* 0x000000000a0c72ca */ /* 0x000fc400000e0000 */
[----:B------:R-:W-:Y:S02]  /*b110*/  R2UR UR13, R2 ;  /* 0x00000000020d72ca */ /* 0x000fe400000e0000 */
[----:B------:R-:W-:-:S03]  /*b120*/  ISETP.NE.AND P2, PT, R0, 0x2, PT ;  /* 0x000000020000780c */ /* 0x000fc60003f45270 */
[----:B------:R-:W-:Y:S01]  /*b130*/  UIADD3 UR11, UR11, UR5, URZ ;  /* 0x000000050b0b7290 */ /* 0x000fe2000fffe03f */
[----:B------:R-:W-:Y:S01]  /*b140*/  SEL R2, RZ, 0x1, P2 ;  /* 0x00000001ff027807 */ /* 0x000fe20001000000 */
[----:B------:R-:W-:Y:S01]  /*b150*/  UIADD3 UR9, UR9, 0x7250, URZ ;  /* 0x0000725009097890 */ /* 0x000fe2000fffe03f */
[----:B------:R-:W-:Y:S01]  /*b160*/  SEL R0, R0, RZ, P2 ;  /* 0x000000ff00007207 */ /* 0x000fe20001000000 */
[----:B------:R-:W-:Y:S01]  /*b170*/  ULEA UR8, UR8, UR4, 0xb ;  /* 0x0000000408087291 */ /* 0x000fe2000f8e583f */
[----:B------:R-:W-:Y:S01]  /*b180*/  LOP3.LUT R5, R5, R2, RZ, 0x3c, !PT ;  /* 0x0000000205057212 */ /* 0x000fe200078e3cff */
[----:B------:R-:W-:Y:S01]  /*b190*/  UMOV UR5, 0x10000000 ;  /* 0x1000000000057882 */ /* 0x000fe20000000000 */
[----:B------:R-:W-:-:S06]  /*b1a0*/  UMOV UR4, 0x0 ;  /* 0x0000000000047882 */ /* 0x000fcc0000000000 */
[----:B------:R2:W-:Y:S02]  /*b1b0*/  UTMALDG.4D [UR8], [UR16], desc[UR4] ;  /* 0x00000408100075b4 */ /* 0x0005e40008019000 */
[----:B--2---:R-:W-:Y:S01]  /*b1c0*/  NOP ;  /* 0x0000000000007918 */ /* 0x004fe20000000000 */
.L_x_86:
[----:B------:R-:W-:Y:S05]  /*b1d0*/  BSYNC B1 ;  /* 0x0000000000017941 */ /* 0x000fea0003800000 */
.L_x_85:
[----:B------:R-:W-:Y:S01]  /*b1e0*/  VIADD R17, R17, UR7 ;  /* 0x0000000711117c36 */ /* 0x000fe20008000000 */
[----:B-1----:R-:W-:-:S04]  /*b1f0*/  PRMT R4, RZ, 0x7610, R4 ;  /* 0x00007610ff047816 */ /* 0x002fc80000000004 */
[----:B------:R-:W-:-:S13]  /*b200*/  ISETP.GE.AND P2, PT, R17, UR18, PT ;  /* 0x0000001211007c0c */ /* 0x000fda000bf46270 */
[----:B------:R-:W-:Y:S05]  /*b210*/  @!P2 BRA `(.L_x_90) ;  /* 0xfffffff80008a947 */ /* 0x000fea000383ffff */
[----:B------:R-:W-:Y:S05]  /*b220*/  BSYNC B0 ;  /* 0x0000000000007941 */ /* 0x000fea0003800000 */
.L_x_75:
[----:B------:R-:W-:Y:S05]  /*b230*/  EXIT ;  /* 0x000000000000794d */ /* 0x000fea0003800000 */
.L_x_74:
[----:B-1----:R-:W-:Y:S02]  /*b240*/  ULDC UR4, c[0x0][0xa00] ;  /* 0x0002800000047ab9 */ /* 0x002fe40000000800 */
[----:B------:R-:W-:-:S13]  /*b250*/  ISETP.GE.AND P0, PT, R17, UR4, PT ;  /* 0x0000000411007c0c */ /* 0x000fda000bf06270 */
[----:B------:R-:W-:Y:S05]  /*b260*/  @P0 EXIT ;  /* 0x000000000000094d */ /* 0x000fea0003800000 */
[----:B------:R-:W-:Y:S01]  /*b270*/  LOP3.LUT P0, RZ, R2, 0x1f, RZ, 0xc0, !PT ;  /* 0x0000001f02ff7812 */ /* 0x000fe2000780c0ff */
[----:B------:R-:W-:Y:S01]  /*b280*/  BSSY B0, `(.L_x_91) ;  /* 0x00000e9000007945 */ /* 0x000fe20003800000 */
[----:B------:R-:W-:Y:S01]  /*b290*/  IMAD.MOV.U32 R5, RZ, RZ, 0x1 ;  /* 0x00000001ff057424 */ /* 0x000fe200078e00ff */
[----:B------:R-:W-:Y:S01]  /*b2a0*/  MOV R0, RZ ;  /* 0x000000ff00007202 */ /* 0x000fe20000000f00 */
[----:B------:R-:W-:Y:S01]  /*b2b0*/  IMAD.MOV.U32 R4, RZ, RZ, 0x1 ;  /* 0x00000001ff047424 */ /* 0x000fe200078e00ff */
[----:B------:R-:W-:Y:S01]  /*b2c0*/  PLOP3.LUT P0, PT, P0, P2, PT, 0x2a, 0x0 ;  /* 0x000000000000781c */ /* 0x000fe20000704572 */
[----:B------:R-:W-:Y:S01]  /*b2d0*/  ULOP3.LUT UR14, UR44, 0x2, URZ, 0xfc, !UPT ;  /* 0x000000022c0e7892 */ /* 0x000fe2000f8efc3f */
[----:B------:R-:W-:Y:S01]  /*b2e0*/  ULDC.64 UR6, c[0x0][0x198] ;  /* 0x0000660000067ab9 */ /* 0x000fe20000000a00 */
[----:B------:R-:W-:-:S10]  /*b2f0*/  ULDC UR15, c[0x0][0xc] ;  /* 0x00000300000f7ab9 */ /* 0x000fd40000000800 */
.L_x_119:
[----:B------:R-:W1:Y:S01]  /*b300*/  LDC R8, c[0x0][0xa04] ;  /* 0x00028100ff087b82 */ /* 0x000e620000000800 */
[----:B------:R-:W-:Y:S02]  /*b310*/  ULDC UR4, c[0x0][0x28c] ;  /* 0x0000a30000047ab9 */ /* 0x000fe40000000800 */
[----:B------:R-:W-:-:S04]  /*b320*/  UIADD3 UR4, UR4, 0x7f, URZ ;  /* 0x0000007f04047890 */ /* 0x000fc8000fffe03f */
[----:B------:R-:W-:Y:S01]  /*b330*/  USHF.R.S32.HI UR5, URZ, 0x1f, UR4 ;  /* 0x0000001f3f057899 */ /* 0x000fe20008011404 */
[----:B------:R-:W2:Y:S03]  /*b340*/  LDC R9, c[0x0][0xa10] ;  /* 0x00028400ff097b82 */ /* 0x000ea60000000800 */
[----:B------:R-:W-:-:S03]  /*b350*/  ULEA.HI UR5, UR5, UR4, URZ, 0x7 ;  /* 0x0000000405057291 */ /* 0x000fc6000f8f383f */
[----:B------:R-:W-:Y:S01]  /*b360*/  UMOV UR4, 0xffffffff ;  /* 0xffffffff00047882 */ /* 0x000fe20000000000 */
[----:B------:R-:W-:Y:S01]  /*b370*/  USHF.R.S32.HI UR5, URZ, 0x7, UR5 ;  /* 0x000000073f057899 */ /* 0x000fe20008011405 */
        /* <DEDUP_REMOVED lines=8> */
[----:B-1----:R-:W-:-:S04]  /*b400*/  @P3 IMAD.HI.U32 R10, R17, R6, RZ ;  /* 0x00000006110a3227 */ /* 0x002fc800078e00ff */
[----:B------:R-:W-:Y:S01]  /*b410*/  IMAD.MOV.U32 R6, RZ, RZ, R17 ;  /* 0x000000ffff067224 */ /* 0x000fe200078e0011 */
[----:B------:R-:W-:-:S05]  /*b420*/  @P3 SHF.R.U32.HI R6, RZ, R7, R10 ;  /* 0x00000007ff063219 */ /* 0x000fca000001160a */
[----:B--2---:R-:W-:-:S04]  /*b430*/  @P4 IMAD.HI.U32 R10, R6, R11, RZ ;  /* 0x0000000b060a4227 */ /* 0x004fc800078e00ff */
[----:B------:R-:W-:Y:S01]  /*b440*/  IMAD.MOV.U32 R7, RZ, RZ, R6 ;  /* 0x000000ffff077224 */ /* 0x000fe200078e0006 */
[----:B---3--:R-:W-:-:S05]  /*b450*/  @P4 SHF.R.U32.HI R7, RZ, R13, R10 ;  /* 0x0000000dff074219 */ /* 0x008fca000001160a */
[----:B----4-:R-:W-:-:S04]  /*b460*/  @P5 IMAD.HI.U32 R10, R7, R2, RZ ;  /* 0x00000002070a5227 */ /* 0x010fc800078e00ff */
[----:B------:R-:W-:Y:S01]  /*b470*/  IMAD.MOV.U32 R2, RZ, RZ, R7 ;  /* 0x000000ffff027224 */ /* 0x000fe200078e0007 */
[----:B------:R-:W-:Y:S02]  /*b480*/  @P5 SHF.R.U32.HI R2, RZ, R3, R10 ;  /* 0x00000003ff025219 */ /* 0x000fe4000001160a */
[----:B------:R-:W-:-:S03]  /*b490*/  IADD3 R3, -R7, RZ, RZ ;  /* 0x000000ff07037210 */ /* 0x000fc60007ffe1ff */
[----:B------:R-:W-:Y:S02]  /*b4a0*/  IMAD.MOV R2, RZ, RZ, -R2 ;  /* 0x000000ffff027224 */ /* 0x000fe400078e0a02 */
[--C-:B------:R-:W-:Y:S02]  /*b4b0*/  IMAD R3, R9, R3, R6.reuse ;  /* 0x0000000309037224 */ /* 0x100fe400078e0206 */
[----:B------:R-:W-:Y:S02]  /*b4c0*/  IMAD.MOV R6, RZ, RZ, -R6 ;  /* 0x000000ffff067224 */ /* 0x000fe400078e0a06 */
[----:B------:R-:W-:Y:S02]  /*b4d0*/  IMAD R2, R12, R2, R7 ;  /* 0x000000020c027224 */ /* 0x000fe400078e0207 */
[----:B------:R-:W-:-:S05]  /*b4e0*/  IMAD R8, R8, R6, R17 ;  /* 0x0000000608087224 */ /* 0x000fca00078e0211 */
[----:B------:R-:W-:-:S04]  /*b4f0*/  LEA R8, R8, 0xff, 0x7 ;  /* 0x000000ff08087811 */ /* 0x000fc800078e38ff */
[----:B------:R-:W-:-:S04]  /*b500*/  SHF.R.S32.HI R7, RZ, 0x1f, R8 ;  /* 0x0000001fff077819 */ /* 0x000fc80000011408 */
[----:B------:R-:W-:-:S04]  /*b510*/  LEA.HI R7, R7, R8, RZ, 0x7 ;  /* 0x0000000807077211 */ /* 0x000fc800078f38ff */
[----:B------:R-:W-:-:S04]  /*b520*/  SHF.R.S32.HI R6, RZ, 0x7, R7 ;  /* 0x00000007ff067819 */ /* 0x000fc80000011407 */
[----:B------:R-:W-:Y:S01]  /*b530*/  VIMNMX R6, R6, UR5, PT ;  /* 0x0000000506067c48 */ /* 0x000fe2000bfe0100 */
[----:B------:R-:W-:Y:S06]  /*b540*/  BRA.DIV UR4, `(.L_x_92) ;  /* 0x00000012042c7947 */ /* 0x000fec000b800000 */
[----:B------:R-:W-:-:S13]  /*b550*/  ELECT P6, URZ, PT ;  /* 0x00000000003f782f */ /* 0x000fda00038c0000 */
.L_x_134:
[----:B------:R-:W-:Y:S01]  /*b560*/  ISETP.GT.AND P3, PT, R6, RZ, P6 ;  /* 0x000000ff0600720c */ /* 0x000fe20003764270 */
[----:B------:R-:W-:-:S12]  /*b570*/  BSSY B1, `(.L_x_93) ;  /* 0x0000026000017945 */ /* 0x000fd80003800000 */
[----:B------:R-:W-:Y:S05]  /*b580*/  @!P3 BRA `(.L_x_94) ;  /* 0x000000000090b947 */ /* 0x000fea0003800000 */
[----:B------:R-:W1:Y:S01]  /*b590*/  S2R R8, SR_CgaCtaId ;  /* 0x0000000000087919 */ /* 0x000e620000008800 */
[----:B------:R-:W-:-:S04]  /*b5a0*/  MOV R7, 0x400 ;  /* 0x0000040000077802 */ /* 0x000fc80000000f00 */
[----:B-1----:R-:W-:Y:S02]  /*b5b0*/  LEA R9, R8, R7, 0x18 ;  /* 0x0000000708097211 */ /* 0x002fe400078ec0ff */
[----:B------:R-:W-:-:S03]  /*b5c0*/  SHF.L.U32 R7, R4, 0x1f, RZ ;  /* 0x0000001f04077819 */ /* 0x000fc600000006ff */
[----:B------:R-:W-:-:S04]  /*b5d0*/  IMAD R8, R0, 0x8, R9 ;  /* 0x0000000800087824 */ /* 0x000fc800078e0209 */
[----:B------:R-:W1:Y:S02]  /*b5e0*/  SYNCS.PHASECHK.TRANS64.TRYWAIT P4, [R8+URZ+0x7228], R7 ;  /* 0x00722807080075a7 */ /* 0x000e64000808017f */
[----:B-1----:R-:W-:Y:S05]  /*b5f0*/  @!P4 BRA `(.L_x_95) ;  /* 0x000000100020c947 */ /* 0x002fea0003800000 */
.L_x_135:
[----:B------:R-:W-:Y:S01]  /*b600*/  UPRMT UR4, UR14, 0x9910, URZ ;  /* 0x000099100e047896 */ /* 0x000fe2000800003f */
[----:B-1----:R-:W-:-:S03]  /*b610*/  @P2 IMAD.MOV.U32 R7, RZ, RZ, 0x1000 ;  /* 0x00001000ff072424 */ /* 0x002fc600078e00ff */
[----:B------:R-:W-:Y:S01]  /*b620*/  UISETP.NE.AND UP0, UPT, UR4, 0x2, UPT ;  /* 0x000000020400788c */ /* 0x000fe2000bf05270 */
[----:B------:R1:W-:Y:S05]  /*b630*/  @P2 SYNCS.ARRIVE.TRANS64 RZ, [R8+URZ+0x7200], R7 ;  /* 0x0072000708ff29a7 */ /* 0x0003ea000800003f */
[----:B------:R-:W-:-:S13]  /*b640*/  PLOP3.LUT P4, PT, PT, PT, UP0, 0x80, 0x0 ;  /* 0x000000000000781c */ /* 0x000fda0003f8f008 */
[----:B-1----:R-:W-:Y:S05]  /*b650*/  @P4 BRA `(.L_x_96) ;  /* 0x0000000000044947 */ /* 0x002fea0003800000 */
[----:B------:R-:W-:Y:S01]  /*b660*/  BPT.TRAP 0x1 ;  /* 0x000000040000795c */ /* 0x000fe20000300000 */
.L_x_96:
[----:B------:R-:W-:Y:S05]  /*b670*/  @P0 BRA `(.L_x_97) ;  /* 0x0000000000040947 */ /* 0x000fea0003800000 */
[----:B------:R-:W-:Y:S01]  /*b680*/  BPT.TRAP 0x1 ;  /* 0x000000040000795c */ /* 0x000fe20000300000 */
.L_x_97:
[----:B------:R-:W-:Y:S01]  /*b690*/  IMAD R9, R0, 0x1000, R9 ;  /* 0x0000100000097824 */ /* 0x000fe200078e0209 */
[----:B------:R-:W-:Y:S01]  /*b6a0*/  R2UR UR9, R8 ;  /* 0x00000000080972ca */ /* 0x000fe200000e0000 */
[----:B------:R-:W-:Y:S01]  /*b6b0*/  UIADD3 UR4, UP0, UR6, 0x1f0, URZ ;  /* 0x000001f006047890 */ /* 0x000fe2000ff1e03f */
[----:B------:R-:W-:Y:S01]  /*b6c0*/  R2UR UR12, R3 ;  /* 0x00000000030c72ca */ /* 0x000fe200000e0000 */
[----:B------:R-:W-:Y:S01]  /*b6d0*/  UMOV UR16, 0x0 ;  /* 0x0000000000107882 */ /* 0x000fe20000000000 */
[----:B------:R-:W-:Y:S01]  /*b6e0*/  R2UR UR8, R9 ;  /* 0x00000000090872ca */ /* 0x000fe200000e0000 */
[----:B------:R-:W-:Y:S01]  /*b6f0*/  UIADD3.X UR5, URZ, UR7, URZ, UP0, !UPT ;  /* 0x000000073f057290 */ /* 0x000fe200087fe43f */
[----:B------:R-:W-:Y:S01]  /*b700*/  R2UR UR13, R2 ;  /* 0x00000000020d72ca */ /* 0x000fe200000e0000 */
[----:B------:R-:W-:Y:S01]  /*b710*/  UMOV UR17, 0x10000000 ;  /* 0x1000000000117882 */ /* 0x000fe20000000000 */
[----:B------:R-:W-:Y:S01]  /*b720*/  UMOV UR10, URZ ;  /* 0x0000003f000a7c82 */ /* 0x000fe20008000000 */
[----:B------:R-:W-:Y:S01]  /*b730*/  UMOV UR11, URZ ;  /* 0x0000003f000b7c82 */ /* 0x000fe20008000000 */
[----:B------:R-:W-:-:S03]  /*b740*/  VIADD R0, R0, 0x1 ;  /* 0x0000000100007836 */ /* 0x000fc60000000000 */
[----:B------:R-:W-:Y:S02]  /*b750*/  UIADD3 UR9, UR9, 0x7200, URZ ;  /* 0x0000720009097890 */ /* 0x000fe4000fffe03f */
[C---:B------:R-:W-:Y:S02]  /*b760*/  ISETP.NE.AND P4, PT, R0.reuse, 0x5, PT ;  /* 0x000000050000780c */ /* 0x040fe40003f85270 */
[----:B------:R-:W-:Y:S02]  /*b770*/  UIADD3 UR8, UR8, 0x1000, URZ ;  /* 0x0000100008087890 */ /* 0x000fe4000fffe03f */
[----:B------:R-:W-:Y:S02]  /*b780*/  SEL R7, RZ, 0x1, P4 ;  /* 0x00000001ff077807 */ /* 0x000fe40002000000 */
[----:B------:R-:W-:Y:S02]  /*b790*/  SEL R0, R0, RZ, P4 ;  /* 0x000000ff00007207 */ /* 0x000fe40002000000 */
[----:B------:R-:W-:-:S03]  /*b7a0*/  LOP3.LUT R4, R4, R7, RZ, 0x3c, !PT ;  /* 0x0000000704047212 */ /* 0x000fc600078e3cff */
[----:B------:R1:W-:Y:S02]  /*b7b0*/  UTMALDG.4D [UR8], [UR4], desc[UR16] ;  /* 0x00001008040075b4 */ /* 0x0003e40008019000 */
[----:B-1----:R-:W-:Y:S02]  /*b7c0*/  NOP ;  /* 0x0000000000007918 */ /* 0x002fe40000000000 */
.L_x_94:
[----:B------:R-:W-:Y:S05]  /*b7d0*/  BSYNC B1 ;  /* 0x0000000000017941 */ /* 0x000fea0003800000 */
.L_x_93:
        /* <DEDUP_REMOVED lines=10> */
.L_x_99:
[----:B------:R-:W-:Y:S05]  /*b880*/  BSYNC B1 ;  /* 0x0000000000017941 */ /* 0x000fea0003800000 */
.L_x_98:
[----:B------:R-:W-:Y:S01]  /*b890*/  BSSY B1, `(.L_x_101) ;  /* 0x0000028000017945 */ /* 0x000fe20003800000 */
[----:B------:R-:W-:-:S03]  /*b8a0*/  MOV R9, RZ ;  /* 0x000000ff00097202 */ /* 0x000fc60000000f00 */
[----:B------:R-:W-:Y:S05]  /*b8b0*/  @!P3 BRA `(.L_x_102) ;  /* 0x000000000094b947 */ /* 0x000fea0003800000 */
[----:B-1----:R-:W1:Y:S01]  /*b8c0*/  S2R R8, SR_CgaCtaId ;  /* 0x0000000000087919 */ /* 0x002e620000008800 */
[----:B------:R-:W-:-:S04]  /*b8d0*/  MOV R5, 0x400 ;  /* 0x0000040000057802 */ /* 0x000fc80000000f00 */
[----:B-1----:R-:W-:Y:S02]  /*b8e0*/  LEA R5, R8, R5, 0x18 ;  /* 0x0000000508057211 */ /* 0x002fe400078ec0ff */
[----:B------:R-:W-:-:S03]  /*b8f0*/  SHF.L.U32 R8, R4, 0x1f, RZ ;  /* 0x0000001f04087819 */ /* 0x000fc600000006ff */
[----:B------:R-:W-:-:S04]  /*b900*/  IMAD R7, R0, 0x8, R5 ;  /* 0x0000000800077824 */ /* 0x000fc800078e0205 */
[----:B------:R-:W1:Y:S02]  /*b910*/  SYNCS.PHASECHK.TRANS64.TRYWAIT P3, [R7+URZ+0x7228], R8 ;  /* 0x00722808070075a7 */ /* 0x000e64000806017f */
[----:B-1----:R-:W-:Y:S05]  /*b920*/  @!P3 BRA `(.L_x_103) ;  /* 0x0000000c007cb947 */ /* 0x002fea0003800000 */
.L_x_136:
[----:B------:R-:W-:Y:S01]  /*b930*/  UPRMT UR4, UR14, 0x9910, URZ ;  /* 0x000099100e047896 */ /* 0x000fe2000800003f */
[----:B-1----:R-:W-:-:S03]  /*b940*/  @P2 IMAD.MOV.U32 R8, RZ, RZ, 0x1000 ;  /* 0x00001000ff082424 */ /* 0x002fc600078e00ff */
[----:B------:R-:W-:Y:S01]  /*b950*/  UISETP.NE.AND UP0, UPT, UR4, 0x2, UPT ;  /* 0x000000020400788c */ /* 0x000fe2000bf05270 */
[----:B------:R1:W-:Y:S05]  /*b960*/  @P2 SYNCS.ARRIVE.TRANS64 RZ, [R7+URZ+0x7200], R8 ;  /* 0x0072000807ff29a7 */ /* 0x0003ea000800003f */
[----:B------:R-:W-:-:S13]  /*b970*/  PLOP3.LUT P3, PT, PT, PT, UP0, 0x80, 0x0 ;  /* 0x000000000000781c */ /* 0x000fda0003f6f008 */
[----:B-1----:R-:W-:Y:S05]  /*b980*/  @P3 BRA `(.L_x_104) ;  /* 0x0000000000043947 */ /* 0x002fea0003800000 */
[----:B------:R-:W-:Y:S01]  /*b990*/  BPT.TRAP 0x1 ;  /* 0x000000040000795c */ /* 0x000fe20000300000 */
.L_x_104:
[----:B------:R-:W-:Y:S05]  /*b9a0*/  @P0 BRA `(.L_x_105) ;  /* 0x0000000000040947 */ /* 0x000fea0003800000 */
[----:B------:R-:W-:Y:S01]  /*b9b0*/  BPT.TRAP 0x1 ;  /* 0x000000040000795c */ /* 0x000fe20000300000 */
.L_x_105:
        /* <DEDUP_REMOVED lines=11> */
[----:B------:R-:W-:-:S02]  /*ba70*/  VIADD R0, R0, 0x1 ;  /* 0x0000000100007836 */ /* 0x000fc40000000000 */
[----:B------:R-:W-:Y:S01]  /*ba80*/  IMAD.MOV.U32 R9, RZ, RZ, 0x1 ;  /* 0x00000001ff097424 */ /* 0x000fe200078e00ff */
[----:B------:R-:W-:Y:S02]  /*ba90*/  UIADD3 UR9, UR9, 0x7200, URZ ;  /* 0x0000720009097890 */ /* 0x000fe4000fffe03f */
[C---:B------:R-:W-:Y:S02]  /*baa0*/  ISETP.NE.AND P3, PT, R0.reuse, 0x5, PT ;  /* 0x000000050000780c */ /* 0x040fe40003f65270 */
[----:B------:R-:W-:Y:S02]  /*bab0*/  UIADD3 UR8, UR8, 0x1000, URZ ;  /* 0x0000100008087890 */ /* 0x000fe4000fffe03f */
[----:B------:R-:W-:Y:S02]  /*bac0*/  SEL R5, RZ, 0x1, P3 ;  /* 0x00000001ff057807 */ /* 0x000fe40001800000 */
[----:B------:R-:W-:Y:S02]  /*bad0*/  SEL R0, R0, RZ, P3 ;  /* 0x000000ff00007207 */ /* 0x000fe40001800000 */
[----:B------:R-:W-:-:S03]  /*bae0*/  LOP3.LUT R4, R4, R5, RZ, 0x3c, !PT ;  /* 0x0000000504047212 */ /* 0x000fc600078e3cff */
[----:B------:R2:W-:Y:S02]  /*baf0*/  UTMALDG.4D [UR8], [UR4], desc[UR16] ;  /* 0x00001008040075b4 */ /* 0x0005e40008019000 */
[----:B--2---:R-:W-:Y:S02]  /*bb00*/  NOP ;  /* 0x0000000000007918 */ /* 0x004fe40000000000 */
.L_x_102:
[----:B------:R-:W-:Y:S05]  /*bb10*/  BSYNC B1 ;  /* 0x0000000000017941 */ /* 0x000fea0003800000 */
.L_x_101:
[----:B------:R-:W-:Y:S01]  /*bb20*/  ISETP.GE.AND P3, PT, R6, 0x2, PT ;  /* 0x000000020600780c */ /* 0x000fe20003f66270 */
[----:B------:R-:W-:-:S12]  /*bb30*/  BSSY B1, `(.L_x_106) ;  /* 0x0000058000017945 */ /* 0x000fd80003800000 */
[----:B------:R-:W-:Y:S05]  /*bb40*/  @!P3 BRA `(.L_x_107) ;  /* 0x000000040058b947 */ /* 0x000fea0003800000 */
[----:B------:R-:W-:-:S07]  /*bb50*/  SHF.L.U32 R6, R6, 0x1, RZ ;  /* 0x0000000106067819 */ /* 0x000fce00000006ff */
.L_x_118:
[----:B------:R-:W-:Y:S04]  /*bb60*/  BSSY B2, `(.L_x_108) ;  /* 0x0000027000027945 */ /* 0x000fe80003800000 */
        /* <DEDUP_REMOVED lines=8> */
.L_x_137:
[----:B------:R-:W-:Y:S01]  /*bbf0*/  UPRMT UR4, UR14, 0x9910, URZ ;  /* 0x000099100e047896 */ /* 0x000fe2000800003f */
[----:B-1----:R-:W-:-:S03]  /*bc00*/  @P2 IMAD.MOV.U32 R8, RZ, RZ, 0x1000 ;  /* 0x00001000ff082424 */ /* 0x002fc600078e00ff */
[----:B------:R-:W-:Y:S01]  /*bc10*/  UISETP.NE.AND UP0, UPT, UR4, 0x2, UPT ;  /* 0x000000020400788c */ /* 0x000fe2000bf05270 */
[----:B------:R1:W-:Y:S05]  /*bc20*/  @P2 SYNCS.ARRIVE.TRANS64 RZ, [R7+URZ+0x7200], R8 ;  /* 0x0072000807ff29a7 */ /* 0x0003ea000800003f */
[----:B------:R-:W-:-:S13]  /*bc30*/  PLOP3.LUT P3, PT, PT, PT, UP0, 0x80, 0x0 ;  /* 0x000000000000781c */ /* 0x000fda0003f6f008 */
[----:B-1----:R-:W-:Y:S05]  /*bc40*/  @P3 BRA `(.L_x_111) ;  /* 0x0000000000043947 */ /* 0x002fea0003800000 */
[----:B------:R-:W-:Y:S01]  /*bc50*/  BPT.TRAP 0x1 ;  /* 0x000000040000795c */ /* 0x000fe20000300000 */
.L_x_111:
[----:B------:R-:W-:Y:S05]  /*bc60*/  @P0 BRA `(.L_x_112) ;  /* 0x0000000000040947 */ /* 0x000fea0003800000 */
[----:B------:R-:W-:Y:S01]  /*bc70*/  BPT.TRAP 0x1 ;  /* 0x000000040000795c */ /* 0x000fe20000300000 */
.L_x_112:
        /* <DEDUP_REMOVED lines=9> */
[----:B------:R-:W-:Y:S01]  /*bd10*/  R2UR UR13, R2 ;  /* 0x00000000020d72ca */ /* 0x000fe200000e0000 */
[----:B------:R-:W-:Y:S01]  /*bd20*/  UMOV UR10, URZ ;  /* 0x0000003f000a7c82 */ /* 0x000fe20008000000 */
[----:B------:R-:W-:-:S03]  /*bd30*/  VIADD R0, R0, 0x1 ;  /* 0x0000000100007836 */ /* 0x000fc60000000000 */
[----:B------:R-:W-:Y:S02]  /*bd40*/  UIADD3 UR9, UR9, 0x7200, URZ ;  /* 0x0000720009097890 */ /* 0x000fe4000fffe03f */
[----:B------:R-:W-:Y:S01]  /*bd50*/  USHF.L.U32 UR11, UR11, 0x7, URZ ;  /* 0x000000070b0b7899 */ /* 0x000fe2000800063f */
[----:B------:R-:W-:Y:S01]  /*bd60*/  ISETP.NE.AND P3, PT, R0, 0x5, PT ;  /* 0x000000050000780c */ /* 0x000fe20003f65270 */
[----:B------:R-:W-:-:S03]  /*bd70*/  UIADD3 UR8, UR8, 0x1000, URZ ;  /* 0x0000100008087890 */ /* 0x000fc6000fffe03f */
[----:B------:R-:W-:Y:S02]  /*bd80*/  SEL R5, RZ, 0x1, P3 ;  /* 0x00000001ff057807 */ /* 0x000fe40001800000 */
[----:B------:R-:W-:Y:S02]  /*bd90*/  SEL R0, R0, RZ, P3 ;  /* 0x000000ff00007207 */ /* 0x000fe40001800000 */
[----:B------:R-:W-:Y:S02]  /*bda0*/  LOP3.LUT R4, R4, R5, RZ, 0x3c, !PT ;  /* 0x0000000504047212 */ /* 0x000fe400078e3cff */
[----:B------:R2:W-:Y:S02]  /*bdb0*/  UTMALDG.4D [UR8], [UR4], desc[UR16] ;  /* 0x00001008040075b4 */ /* 0x0005e40008019000 */
[----:B--2---:R-:W-:-:S03]  /*bdc0*/  NOP ;  /* 0x0000000000007918 */ /* 0x004fc60000000000 */
.L_x_109:
[----:B------:R-:W-:Y:S05]  /*bdd0*/  BSYNC B2 ;  /* 0x0000000000027941 */ /* 0x000fea0003800000 */
.L_x_108:
[----:B------:R-:W-:Y:S01]  /*bde0*/  ISETP.LT.OR P3, PT, R6, 0x4, !P6 ;  /* 0x000000040600780c */ /* 0x000fe20007761670 */
[----:B------:R-:W-:-:S12]  /*bdf0*/  BSSY B2, `(.L_x_113) ;  /* 0x0000028000027945 */ /* 0x000fd80003800000 */
[----:B------:R-:W-:Y:S05]  /*be00*/  @P3 BRA `(.L_x_114) ;  /* 0x0000000000983947 */ /* 0x000fea0003800000 */
[----:B-1----:R-:W1:Y:S01]  /*be10*/  S2R R8, SR_CgaCtaId ;  /* 0x0000000000087919 */ /* 0x002e620000008800 */
[----:B------:R-:W-:-:S04]  /*be20*/  MOV R5, 0x400 ;  /* 0x0000040000057802 */ /* 0x000fc80000000f00 */
[----:B-1----:R-:W-:Y:S02]  /*be30*/  LEA R5, R8, R5, 0x18 ;  /* 0x0000000508057211 */ /* 0x002fe400078ec0ff */
[----:B------:R-:W-:-:S03]  /*be40*/  SHF.L.U32 R8, R4, 0x1f, RZ ;  /* 0x0000001f04087819 */ /* 0x000fc600000006ff */
[----:B------:R-:W-:-:S04]  /*be50*/  IMAD R7, R0, 0x8, R5 ;  /* 0x0000000800077824 */ /* 0x000fc800078e0205 */
[----:B------:R-:W1:Y:S02]  /*be60*/  SYNCS.PHASECHK.TRANS64.TRYWAIT P3, [R7+URZ+0x7228], R8 ;  /* 0x00722808070075a7 */ /* 0x000e64000806017f */
[----:B-1----:R-:W-:Y:S05]  /*be70*/  @!P3 BRA `(.L_x_115) ;  /* 0x000000080050b947 */ /* 0x002fea0003800000 */
.L_x_138:
[----:B------:R-:W-:Y:S01]  /*be80*/  UPRMT UR4, UR14, 0x9910, URZ ;  /* 0x000099100e047896 */ /* 0x000fe2000800003f */
[----:B-1----:R-:W-:-:S03]  /*be90*/  @P1 MOV R8, 0x1000 ;  /* 0x0000100000081802 */ /* 0x002fc60000000f00 */
[----:B------:R-:W-:Y:S01]  /*bea0*/  UISETP.NE.AND UP0, UPT, UR4, 0x2, UPT ;  /* 0x000000020400788c */ /* 0x000fe2000bf05270 */
[----:B------:R1:W-:Y:S05]  /*beb0*/  @P1 SYNCS.ARRIVE.TRANS64 RZ, [R7+URZ+0x7200], R8 ;  /* 0x0072000807ff19a7 */ /* 0x0003ea000800003f */
[----:B------:R-:W-:-:S13]  /*bec0*/  PLOP3.LUT P3, PT, PT, PT, UP0, 0x80, 0x0 ;  /* 0x000000000000781c */ /* 0x000fda0003f6f008 */
[----:B-1----:R-:W-:Y:S05]  /*bed0*/  @P3 BRA `(.L_x_116) ;  /* 0x0000000000043947 */ /* 0x002fea0003800000 */
[----:B------:R-:W-:Y:S01]  /*bee0*/  BPT.TRAP 0x1 ;  /* 0x000000040000795c */ /* 0x000fe20000300000 */
.L_x_116:
[----:B------:R-:W-:Y:S05]  /*bef0*/  @P0 BRA `(.L_x_117) ;  /* 0x0000000000040947 */ /* 0x000fea0003800000 */
[----:B------:R-:W-:Y:S01]  /*bf00*/  BPT.TRAP 0x1 ;  /* 0x000000040000795c */ /* 0x000fe20000300000 */
.L_x_117:
        /* <DEDUP_REMOVED lines=11> */
[----:B------:R-:W-:-:S02]  /*bfc0*/  VIADD R0, R0, 0x1 ;  /* 0x0000000100007836 */ /* 0x000fc40000000000 */
[----:B------:R-:W-:Y:S01]  /*bfd0*/  VIADD R9, R9, 0x1 ;  /* 0x0000000109097836 */ /* 0x000fe20000000000 */
        /* <DEDUP_REMOVED lines=9> */
.L_x_114:
[----:B------:R-:W-:Y:S05]  /*c070*/  BSYNC B2 ;  /* 0x0000000000027941 */ /* 0x000fea0003800000 */
.L_x_113:
[C---:B------:R-:W-:Y:S01]  /*c080*/  ISETP.GT.AND P3, PT, R6.reuse, 0x4, PT ;  /* 0x000000040600780c */ /* 0x040fe20003f64270 */
[----:B------:R-:W-:-:S12]  /*c090*/  VIADD R6, R6, 0xfffffffe ;  /* 0xfffffffe06067836 */ /* 0x000fd80000000000 */
[----:B------:R-:W-:Y:S05]  /*c0a0*/  @P3 BRA `(.L_x_118) ;  /* 0xfffffff800ac3947 */ /* 0x000fea000383ffff */
.L_x_107:
[----:B------:R-:W-:Y:S05]  /*c0b0*/  BSYNC B1 ;  /* 0x0000000000017941 */ /* 0x000fea0003800000 */
.L_x_106:
[----:B------:R-:W-:Y:S01]  /*c0c0*/  VIADD R17, R17, UR15 ;  /* 0x0000000f11117c36 */ /* 0x000fe20008000000 */
[----:B------:R-:W-:Y:S01]  /*c0d0*/  ULDC UR4, c[0x0][0xa00] ;  /* 0x0002800000047ab9 */ /* 0x000fe20000000800 */
[----:B-1----:R-:W-:-:S03]  /*c0e0*/  PRMT R5, RZ, 0x7610, R5 ;  /* 0x00007610ff057816 */ /* 0x002fc60000000005 */
[----:B------:R-:W-:-:S13]  /*c0f0*/  ISETP.GE.AND P3, PT, R17, UR4, PT ;  /* 0x0000000411007c0c */ /* 0x000fda000bf66270 */
[----:B------:R-:W-:Y:S05]  /*c100*/  @!P3 BRA `(.L_x_119) ;  /* 0xfffffff0007cb947 */ /* 0x000fea000383ffff */
[----:B------:R-:W-:Y:S05]  /*c110*/  BSYNC B0 ;  /* 0x0000000000007941 */ /* 0x000fea0003800000 */
.L_x_91:
[----:B------:R-:W-:Y:S05]  /*c120*/  EXIT ;  /* 0x000000000000794d */ /* 0x000fea0003800000 */
.L_x_17:
[----:B-1----:R-:W-:-:S04]  /*c130*/  MOV R3, UR4 ;  /* 0x0000000400037c02 */ /* 0x002fc80008000f00 */
[----:B------:R1:W2:Y:S03]  /*c140*/  SYNCS.PHASECHK.TRANS64.TRYWAIT P1, [R3+URZ+0x7250], R0 ;  /* 0x00725000030075a7 */ /* 0x0002a6000802017f */
[----:B--2---:R-:W-:Y:S05]  /*c150*/  @!P1 NANOSLEEP.SYNCS 0x989680 ;  /* 0x009896800000995d */ /* 0x004fea0003900000 */
[----:B------:R-:W2:Y:S02]  /*c160*/  @!P1 SYNCS.PHASECHK.TRANS64 P1, [R3+URZ+0x7250], R0 ;  /* 0x00725000030095a7 */ /* 0x000ea4000802007f */
[----:B--2---:R-:W-:Y:S05]  /*c170*/  @!P1 BRA `(.L_x_17) ;  /* 0xfffffffc00ec9947 */ /* 0x004fea000383ffff */
[----:B------:R-:W-:Y:S05]  /*c180*/  BRA `(.L_x_120) ;  /* 0xffffff5000907947 */ /* 0x000fea000383ffff */
.L_x_19:
[----:B-1----:R-:W-:-:S04]  /*c190*/  IMAD.U32 R7, RZ, RZ, UR11 ;  /* 0x0000000bff077e24 */ /* 0x002fc8000f8e00ff */
[----:B------:R1:W2:Y:S03]  /*c1a0*/  SYNCS.PHASECHK.TRANS64.TRYWAIT P1, [R7+URZ+0x7200], R0 ;  /* 0x00720000070075a7 */ /* 0x0002a6000802017f */
[----:B--2---:R-:W-:Y:S05]  /*c1b0*/  @!P1 NANOSLEEP.SYNCS 0x989680 ;  /* 0x009896800000995d */ /* 0x004fea0003900000 */
[----:B------:R-:W2:Y:S02]  /*c1c0*/  @!P1 SYNCS.PHASECHK.TRANS64 P1, [R7+URZ+0x7200], R0 ;  /* 0x00720000070095a7 */ /* 0x000ea4000802007f */
[----:B--2---:R-:W-:Y:S05]  /*c1d0*/  @!P1 BRA `(.L_x_19) ;  /* 0xfffffffc00ec9947 */ /* 0x004fea000383ffff */
[----:B------:R-:W-:Y:S05]  /*c1e0*/  BRA `(.L_x_121) ;  /* 0xffffff5000a47947 */ /* 0x000fea000383ffff */
.L_x_20:
[----:B-1----:R-:W-:-:S04]  /*c1f0*/  IMAD.U32 R0, RZ, RZ, UR8 ;  /* 0x00000008ff007e24 */ /* 0x002fc8000f8e00ff */
[----:B------:R1:W2:Y:S03]  /*c200*/  SYNCS.PHASECHK.TRANS64.TRYWAIT P1, [R0+URZ+-0x8], R3 ;  /* 0xfffff803000075a7 */ /* 0x0002a6000802017f */
[----:B--2---:R-:W-:Y:S05]  /*c210*/  @!P1 NANOSLEEP.SYNCS 0x989680 ;  /* 0x009896800000995d */ /* 0x004fea0003900000 */
[----:B------:R-:W2:Y:S02]  /*c220*/  @!P1 SYNCS.PHASECHK.TRANS64 P1, [R0+URZ+-0x8], R3 ;  /* 0xfffff803000095a7 */ /* 0x000ea4000802007f */
[----:B--2---:R-:W-:Y:S05]  /*c230*/  @!P1 BRA `(.L_x_20) ;  /* 0xfffffffc00ec9947 */ /* 0x004fea000383ffff */
[----:B------:R-:W-:Y:S05]  /*c240*/  BRA `(.L_x_122) ;  /* 0xffffff5000947947 */ /* 0x000fea000383ffff */
.L_x_22:
[----:B-1----:R-:W-:-:S04]  /*c250*/  IMAD.U32 R8, RZ, RZ, UR6 ;  /* 0x00000006ff087e24 */ /* 0x002fc8000f8e00ff */
[----:B------:R1:W2:Y:S03]  /*c260*/  SYNCS.PHASECHK.TRANS64.TRYWAIT P1, [R8+URZ+0x7200], R7 ;  /* 0x00720007080075a7 */ /* 0x0002a6000802017f */
[----:B--2---:R-:W-:Y:S05]  /*c270*/  @!P1 NANOSLEEP.SYNCS 0x989680 ;  /* 0x009896800000995d */ /* 0x004fea0003900000 */
[----:B------:R-:W2:Y:S02]  /*c280*/  @!P1 SYNCS.PHASECHK.TRANS64 P1, [R8+URZ+0x7200], R7 ;  /* 0x00720007080095a7 */ /* 0x000ea4000802007f */
[----:B--2---:R-:W-:Y:S05]  /*c290*/  @!P1 BRA `(.L_x_22) ;  /* 0xfffffffc00ec9947 */ /* 0x004fea000383ffff */
[----:B------:R-:W-:Y:S05]  /*c2a0*/  BRA `(.L_x_123) ;  /* 0xffffff78009c7947 */ /* 0x000fea000383ffff */
.L_x_27:
[----:B-1----:R-:W-:-:S04]  /*c2b0*/  IMAD.U32 R13, RZ, RZ, UR6 ;  /* 0x00000006ff0d7e24 */ /* 0x002fc8000f8e00ff */
[----:B------:R1:W2:Y:S03]  /*c2c0*/  SYNCS.PHASECHK.TRANS64.TRYWAIT P2, [R13+URZ+0x7200], R4 ;  /* 0x007200040d0075a7 */ /* 0x0002a6000804017f */
[----:B--2---:R-:W-:Y:S05]  /*c2d0*/  @!P2 NANOSLEEP.SYNCS 0x989680 ;  /* 0x009896800000a95d */ /* 0x004fea0003900000 */
[----:B------:R-:W2:Y:S02]  /*c2e0*/  @!P2 SYNCS.PHASECHK.TRANS64 P2, [R13+URZ+0x7200], R4 ;  /* 0x007200040d00a5a7 */ /* 0x000ea4000804007f */
[----:B--2---:R-:W-:Y:S05]  /*c2f0*/  @!P2 BRA `(.L_x_27) ;  /* 0xfffffffc00eca947 */ /* 0x004fea000383ffff */
[----:B------:R-:W-:Y:S05]  /*c300*/  BRA `(.L_x_124) ;  /* 0xffffff7c00a07947 */ /* 0x000fea000383ffff */
.L_x_31:
[----:B-1----:R-:W-:-:S04]  /*c310*/  IMAD.U32 R8, RZ, RZ, UR6 ;  /* 0x00000006ff087e24 */ /* 0x002fc8000f8e00ff */
[----:B------:R1:W2:Y:S03]  /*c320*/  SYNCS.PHASECHK.TRANS64.TRYWAIT P2, [R8+URZ+0x7200], R9 ;  /* 0x00720009080075a7 */ /* 0x0002a6000804017f */
[----:B--2---:R-:W-:Y:S05]  /*c330*/  @!P2 NANOSLEEP.SYNCS 0x989680 ;  /* 0x009896800000a95d */ /* 0x004fea0003900000 */
[----:B------:R-:W2:Y:S02]  /*c340*/  @!P2 SYNCS.PHASECHK.TRANS64 P2, [R8+URZ+0x7200], R9 ;  /* 0x007200090800a5a7 */ /* 0x000ea4000804007f */
[----:B--2---:R-:W-:Y:S05]  /*c350*/  @!P2 BRA `(.L_x_31) ;  /* 0xfffffffc00eca947 */ /* 0x004fea000383ffff */
[----:B------:R-:W-:Y:S05]  /*c360*/  BRA `(.L_x_30) ;  /* 0xffffff9c00dc7947 */ /* 0x000fea000383ffff */
.L_x_39:
[----:B-1----:R-:W-:-:S04]  /*c370*/  MOV R11, UR6 ;  /* 0x00000006000b7c02 */ /* 0x002fc80008000f00 */
[----:B------:R1:W2:Y:S03]  /*c380*/  SYNCS.PHASECHK.TRANS64.TRYWAIT P2, [R11+URZ+0x7200], R4 ;  /* 0x007200040b0075a7 */ /* 0x0002a6000804017f */
[----:B--2---:R-:W-:Y:S05]  /*c390*/  @!P2 NANOSLEEP.SYNCS 0x989680 ;  /* 0x009896800000a95d */ /* 0x004fea0003900000 */
[----:B------:R-:W2:Y:S02]  /*c3a0*/  @!P2 SYNCS.PHASECHK.TRANS64 P2, [R11+URZ+0x7200], R4 ;  /* 0x007200040b00a5a7 */ /* 0x000ea4000804007f */
[----:B--2---:R-:W-:Y:S05]  /*c3b0*/  @!P2 BRA `(.L_x_39) ;  /* 0xfffffffc00eca947 */ /* 0x004fea000383ffff */
[----:B------:R-:W-:Y:S05]  /*c3c0*/  BRA `(.L_x_125) ;  /* 0xffffffa4001c7947 */ /* 0x000fea000383ffff */
.L_x_43:
[----:B-1----:R-:W-:-:S04]  /*c3d0*/  IMAD.U32 R9, RZ, RZ, UR6 ;  /* 0x00000006ff097e24 */ /* 0x002fc8000f8e00ff */
[----:B------:R1:W2:Y:S03]  /*c3e0*/  SYNCS.PHASECHK.TRANS64.TRYWAIT P2, [R9+URZ+0x7200], R8 ;  /* 0x00720008090075a7 */ /* 0x0002a6000804017f */
[----:B--2---:R-:W-:Y:S05]  /*c3f0*/  @!P2 NANOSLEEP.SYNCS 0x989680 ;  /* 0x009896800000a95d */ /* 0x004fea0003900000 */
[----:B------:R-:W2:Y:S02]  /*c400*/  @!P2 SYNCS.PHASECHK.TRANS64 P2, [R9+URZ+0x7200], R8 ;  /* 0x007200080900a5a7 */ /* 0x000ea4000804007f */
[----:B--2---:R-:W-:Y:S05]  /*c410*/  @!P2 BRA `(.L_x_43) ;  /* 0xfffffffc00eca947 */ /* 0x004fea000383ffff */
[----:B------:R-:W-:Y:S05]  /*c420*/  BRA `(.L_x_42) ;  /* 0xffffffcc00dc7947 */ /* 0x000fea000383ffff */
.L_x_63:
[----:B-1----:R-:W-:-:S04]  /*c430*/  IMAD.U32 R3, RZ, RZ, UR8 ;  /* 0x00000008ff037e24 */ /* 0x002fc8000f8e00ff */
[----:B------:R1:W2:Y:S03]  /*c440*/  SYNCS.PHASECHK.TRANS64.TRYWAIT P1, [R3+URZ+0x8], R0 ;  /* 0x00000800030075a7 */ /* 0x0002a6000802017f */
[----:B--2---:R-:W-:Y:S05]  /*c450*/  @!P1 NANOSLEEP.SYNCS 0x989680 ;  /* 0x009896800000995d */ /* 0x004fea0003900000 */
[----:B------:R-:W2:Y:S02]  /*c460*/  @!P1 SYNCS.PHASECHK.TRANS64 P1, [R3+URZ+0x8], R0 ;  /* 0x00000800030095a7 */ /* 0x000ea4000802007f */
[----:B--2---:R-:W-:Y:S05]  /*c470*/  @!P1 BRA `(.L_x_63) ;  /* 0xfffffffc00ec9947 */ /* 0x004fea000383ffff */
[----:B------:R-:W-:Y:S05]  /*c480*/  BRA `(.L_x_126) ;  /* 0xffffffd8009c7947 */ /* 0x000fea000383ffff */
.L_x_76:
[----:B------:R-:W-:Y:S01]  /*c490*/  BSSY B1, `(.L_x_127) ;  /* 0x0000006000017945 */ /* 0x000fe20003800000 */
[----:B------:R-:W-:-:S07]  /*c4a0*/  IMAD.MOV.U32 R15, RZ, RZ, -0x1 ;  /* 0xffffffffff0f7424 */ /* 0x000fce00078e00ff */
[----:B------:R-:W-:Y:S05]  /*c4b0*/  WARPSYNC.COLLECTIVE R15, `(.L_x_128) ;  /* 0x000000000f0c7348 */ /* 0x000fea0003c00000 */
[----:B------:R-:W-:Y:S02]  /*c4c0*/  ELECT P6, UR62, PT ;  /* 0x00000000003e782f */ /* 0x000fe400038c0000 */
[----:B------:R-:W-:Y:S01]  /*c4d0*/  MOV R14, UR62 ;  /* 0x0000003e000e7c02 */ /* 0x000fe20008000f00 */
[----:B------:R-:W-:Y:S10]  /*c4e0*/  ENDCOLLECTIVE ;  /* 0x000000000000791b */ /* 0x000ff40003800000 */
.L_x_128:
[----:B------:R-:W-:Y:S05]  /*c4f0*/  BSYNC B1 ;  /* 0x0000000000017941 */ /* 0x000fea0003800000 */
.L_x_127:
[----:B------:R-:W-:Y:S05]  /*c500*/  BRA `(.L_x_129) ;  /* 0xffffffe400b47947 */ /* 0x000fea000383ffff */
.L_x_79:
[----:B-1----:R1:W2:Y:S02]  /*c510*/  SYNCS.PHASECHK.TRANS64.TRYWAIT P2, [R7+URZ+0x7260], R6 ;  /* 0x00726006070075a7 */ /* 0x0022a4000804017f */
[----:B--2---:R-:W-:Y:S05]  /*c520*/  @!P2 NANOSLEEP.SYNCS 0x989680 ;  /* 0x009896800000a95d */ /* 0x004fea0003900000 */
[----:B------:R-:W2:Y:S02]  /*c530*/  @!P2 SYNCS.PHASECHK.TRANS64 P2, [R7+URZ+0x7260], R6 ;  /* 0x007260060700a5a7 */ /* 0x000ea4000804007f */
[----:B--2---:R-:W-:Y:S05]  /*c540*/  @!P2 BRA `(.L_x_79) ;  /* 0xfffffffc00f0a947 */ /* 0x004fea000383ffff */
[----:B------:R-:W-:Y:S05]  /*c550*/  BRA `(.L_x_130) ;  /* 0xffffffe400d47947 */ /* 0x000fea000383ffff */
.L_x_84:
[----:B-1----:R1:W2:Y:S02]  /*c560*/  SYNCS.PHASECHK.TRANS64.TRYWAIT P2, [R7+URZ+0x72b0], R4 ;  /* 0x0072b004070075a7 */ /* 0x0022a4000804017f */
[----:B--2---:R-:W-:Y:S05]  /*c570*/  @!P2 NANOSLEEP.SYNCS 0x989680 ;  /* 0x009896800000a95d */ /* 0x004fea0003900000 */
[----:B------:R-:W2:Y:S02]  /*c580*/  @!P2 SYNCS.PHASECHK.TRANS64 P2, [R7+URZ+0x72b0], R4 ;  /* 0x0072b0040700a5a7 */ /* 0x000ea4000804007f */
[----:B--2---:R-:W-:Y:S05]  /*c590*/  @!P2 BRA `(.L_x_84) ;  /* 0xfffffffc00f0a947 */ /* 0x004fea000383ffff */
[----:B------:R-:W-:Y:S05]  /*c5a0*/  BRA `(.L_x_83) ;  /* 0xffffffe800647947 */ /* 0x000fea000383ffff */
.L_x_87:
[----:B-1----:R1:W2:Y:S02]  /*c5b0*/  SYNCS.PHASECHK.TRANS64.TRYWAIT P2, [R4+URZ+0x7260], R9 ;  /* 0x00726009040075a7 */ /* 0x0022a4000804017f */
[----:B--2---:R-:W-:Y:S05]  /*c5c0*/  @!P2 NANOSLEEP.SYNCS 0x989680 ;  /* 0x009896800000a95d */ /* 0x004fea0003900000 */
[----:B------:R-:W2:Y:S02]  /*c5d0*/  @!P2 SYNCS.PHASECHK.TRANS64 P2, [R4+URZ+0x7260], R9 ;  /* 0x007260090400a5a7 */ /* 0x000ea4000804007f */
[----:B--2---:R-:W-:Y:S05]  /*c5e0*/  @!P2 BRA `(.L_x_87) ;  /* 0xfffffffc00f0a947 */ /* 0x004fea000383ffff */
[----:B------:R-:W-:Y:S05]  /*c5f0*/  BRA `(.L_x_131) ;  /* 0xffffffe800787947 */ /* 0x000fea000383ffff */
.L_x_92:
[----:B------:R-:W-:Y:S01]  /*c600*/  BSSY B1, `(.L_x_132) ;  /* 0x0000006000017945 */ /* 0x000fe20003800000 */
[----:B------:R-:W-:-:S07]  /*c610*/  IMAD.MOV.U32 R15, RZ, RZ, -0x1 ;  /* 0xffffffffff0f7424 */ /* 0x000fce00078e00ff */
[----:B------:R-:W-:Y:S05]  /*c620*/  WARPSYNC.COLLECTIVE R15, `(.L_x_133) ;  /* 0x000000000f0c7348 */ /* 0x000fea0003c00000 */
[----:B------:R-:W-:Y:S02]  /*c630*/  ELECT P6, UR62, PT ;  /* 0x00000000003e782f */ /* 0x000fe400038c0000 */
[----:B------:R-:W-:Y:S01]  /*c640*/  MOV R14, UR62 ;  /* 0x0000003e000e7c02 */ /* 0x000fe20008000f00 */
[----:B------:R-:W-:Y:S10]  /*c650*/  ENDCOLLECTIVE ;  /* 0x000000000000791b */ /* 0x000ff40003800000 */
.L_x_133:
[----:B------:R-:W-:Y:S05]  /*c660*/  BSYNC B1 ;  /* 0x0000000000017941 */ /* 0x000fea0003800000 */
.L_x_132:
[----:B------:R-:W-:Y:S05]  /*c670*/  BRA `(.L_x_134) ;  /* 0xffffffec00b87947 */ /* 0x000fea000383ffff */
.L_x_95:
[----:B-1----:R1:W2:Y:S02]  /*c680*/  SYNCS.PHASECHK.TRANS64.TRYWAIT P4, [R8+URZ+0x7228], R7 ;  /* 0x00722807080075a7 */ /* 0x0022a4000808017f */
[----:B--2---:R-:W-:Y:S05]  /*c690*/  @!P4 NANOSLEEP.SYNCS 0x989680 ;  /* 0x009896800000c95d */ /* 0x004fea0003900000 */
[----:B------:R-:W2:Y:S02]  /*c6a0*/  @!P4 SYNCS.PHASECHK.TRANS64 P4, [R8+URZ+0x7228], R7 ;  /* 0x007228070800c5a7 */ /* 0x000ea4000808007f */
[----:B--2---:R-:W-:Y:S05]  /*c6b0*/  @!P4 BRA `(.L_x_95) ;  /* 0xfffffffc00f0c947 */ /* 0x004fea000383ffff */
[----:B------:R-:W-:Y:S05]  /*c6c0*/  BRA `(.L_x_135) ;  /* 0xffffffec00cc7947 */ /* 0x000fea000383ffff */
.L_x_100:
[----:B-1----:R1:W2:Y:S02]  /*c6d0*/  SYNCS.PHASECHK.TRANS64.TRYWAIT P4, [R5+URZ+0x72b0], R8 ;  /* 0x0072b008050075a7 */ /* 0x0022a4000808017f */
[----:B--2---:R-:W-:Y:S05]  /*c6e0*/  @!P4 NANOSLEEP.SYNCS 0x989680 ;  /* 0x009896800000c95d */ /* 0x004fea0003900000 */
[----:B------:R-:W2:Y:S02]  /*c6f0*/  @!P4 SYNCS.PHASECHK.TRANS64 P4, [R5+URZ+0x72b0], R8 ;  /* 0x0072b0080500c5a7 */ /* 0x000ea4000808007f */
[----:B--2---:R-:W-:Y:S05]  /*c700*/  @!P4 BRA `(.L_x_100) ;  /* 0xfffffffc00f0c947 */ /* 0x004fea000383ffff */
[----:B------:R-:W-:Y:S05]  /*c710*/  BRA `(.L_x_99) ;  /* 0xfffffff000587947 */ /* 0x000fea000383ffff */
.L_x_103:
[----:B-1----:R1:W2:Y:S02]  /*c720*/  SYNCS.PHASECHK.TRANS64.TRYWAIT P3, [R7+URZ+0x7228], R8 ;  /* 0x00722808070075a7 */ /* 0x0022a4000806017f */
[----:B--2---:R-:W-:Y:S05]  /*c730*/  @!P3 NANOSLEEP.SYNCS 0x989680 ;  /* 0x009896800000b95d */ /* 0x004fea0003900000 */
[----:B------:R-:W2:Y:S02]  /*c740*/  @!P3 SYNCS.PHASECHK.TRANS64 P3, [R7+URZ+0x7228], R8 ;  /* 0x007228080700b5a7 */ /* 0x000ea4000806007f */
[----:B--2---:R-:W-:Y:S05]  /*c750*/  @!P3 BRA `(.L_x_103) ;  /* 0xfffffffc00f0b947 */ /* 0x004fea000383ffff */
[----:B------:R-:W-:Y:S05]  /*c760*/  BRA `(.L_x_136) ;  /* 0xfffffff000707947 */ /* 0x000fea000383ffff */
.L_x_110:
[----:B-1----:R1:W2:Y:S02]  /*c770*/  SYNCS.PHASECHK.TRANS64.TRYWAIT P3, [R7+URZ+0x7228], R8 ;  /* 0x00722808070075a7 */ /* 0x0022a4000806017f */
[----:B--2---:R-:W-:Y:S05]  /*c780*/  @!P3 NANOSLEEP.SYNCS 0x989680 ;  /* 0x009896800000b95d */ /* 0x004fea0003900000 */
[----:B------:R-:W2:Y:S02]  /*c790*/  @!P3 SYNCS.PHASECHK.TRANS64 P3, [R7+URZ+0x7228], R8 ;  /* 0x007228080700b5a7 */ /* 0x000ea4000806007f */
[----:B--2---:R-:W-:Y:S05]  /*c7a0*/  @!P3 BRA `(.L_x_110) ;  /* 0xfffffffc00f0b947 */ /* 0x004fea000383ffff */
[----:B------:R-:W-:Y:S05]  /*c7b0*/  BRA `(.L_x_137) ;  /* 0xfffffff4000c7947 */ /* 0x000fea000383ffff */
.L_x_115:
[----:B-1----:R1:W2:Y:S02]  /*c7c0*/  SYNCS.PHASECHK.TRANS64.TRYWAIT P3, [R7+URZ+0x7228], R8 ;  /* 0x00722808070075a7 */ /* 0x0022a4000806017f */
[----:B--2---:R-:W-:Y:S05]  /*c7d0*/  @!P3 NANOSLEEP.SYNCS 0x989680 ;  /* 0x009896800000b95d */ /* 0x004fea0003900000 */
[----:B------:R-:W2:Y:S02]  /*c7e0*/  @!P3 SYNCS.PHASECHK.TRANS64 P3, [R7+URZ+0x7228], R8 ;  /* 0x007228080700b5a7 */ /* 0x000ea4000806007f */
[----:B--2---:R-:W-:Y:S05]  /*c7f0*/  @!P3 BRA `(.L_x_115) ;  /* 0xfffffffc00f0b947 */ /* 0x004fea000383ffff */
[----:B------:R-:W-:Y:S05]  /*c800*/  BRA `(.L_x_138) ;  /* 0xfffffff4009c7947 */ /* 0x000fea000383ffff */
        .weak           $__internal_0_$__cuda_sm20_rcp_rn_f32_slowpath
        .type           $__internal_0_$__cuda_sm20_rcp_rn_f32_slowpath,@function
        .size           $__internal_0_$__cuda_sm20_rcp_rn_f32_slowpath,(.L_x_144 - $__internal_0_$__cuda_sm20_rcp_rn_f32_slowpath)
$__internal_0_$__cuda_sm20_rcp_rn_f32_slowpath:
[----:B------:R-:W-:Y:S01]  /*c810*/  IMAD.SHL.U32 R0, R3, 0x2, RZ ;  /* 0x0000000203007824 */ /* 0x000fe200078e00ff */
[----:B------:R-:W-:Y:S04]  /*c820*/  BSSY B2, `(.L_x_139) ;  /* 0x0000030000027945 */ /* 0x000fe80003800000 */
[----:B------:R-:W-:-:S04]  /*c830*/  SHF.R.U32.HI R21, RZ, 0x18, R0 ;  /* 0x00000018ff157819 */ /* 0x000fc80000011600 */
[----:B------:R-:W-:-:S13]  /*c840*/  ISETP.NE.U32.AND P0, PT, R21, RZ, PT ;  /* 0x000000ff1500720c */ /* 0x000fda0003f05070 */
[----:B------:R-:W-:Y:S05]  /*c850*/  @P0 BRA `(.L_x_140) ;  /* 0x0000000000280947 */ /* 0x000fea0003800000 */
[----:B------:R-:W-:-:S04]  /*c860*/  SHF.L.U32 R0, R3, 0x1, RZ ;  /* 0x0000000103007819 */ /* 0x000fc800000006ff */
[----:B------:R-:W-:-:S13]  /*c870*/  ISETP.NE.AND P0, PT, R0, RZ, PT ;  /* 0x000000ff0000720c */ /* 0x000fda0003f05270 */
[----:B------:R-:W-:Y:S01]  /*c880*/  @P0 FFMA R9, R3, 1.84467440737095516160e+19, RZ ;  /* 0x5f80000003090823 */ /* 0x000fe200000000ff */
[----:B------:R-:W-:Y:S08]  /*c890*/  @!P0 MUFU.RCP R8, R3 ;  /* 0x0000000300088308 */ /* 0x000ff00000001000 */
[----:B------:R-:W1:Y:S02]  /*c8a0*/  @P0 MUFU.RCP R0, R9 ;  /* 0x0000000900000308 */ /* 0x000e640000001000 */
[----:B-1----:R-:W-:-:S04]  /*c8b0*/  @P0 FFMA R12, R9, R0, -1 ;  /* 0xbf800000090c0423 */ /* 0x002fc80000000000 */
[----:B------:R-:W-:-:S04]  /*c8c0*/  @P0 FADD.FTZ R13, -R12, -RZ ;  /* 0x800000ff0c0d0221 */ /* 0x000fc80000010100 */
[----:B------:R-:W-:-:S04]  /*c8d0*/  @P0 FFMA R0, R0, R13, R0 ;  /* 0x0000000d00000223 */ /* 0x000fc80000000000 */
[----:B------:R-:W-:Y:S01]  /*c8e0*/  @P0 FFMA R8, R0, 1.84467440737095516160e+19, RZ ;  /* 0x5f80000000080823 */ /* 0x000fe200000000ff */
[----:B------:R-:W-:Y:S06]  /*c8f0*/  BRA `(.L_x_141) ;  /* 0x0000000000887947 */ /* 0x000fec0003800000 */
.L_x_140:
[----:B------:R-:W-:-:S05]  /*c900*/  VIADD R24, R21, 0xffffff03 ;  /* 0xffffff0315187836 */ /* 0x000fca0000000000 */
[----:B------:R-:W-:-:S13]  /*c910*/  ISETP.GT.U32.AND P0, PT, R24, 0x1, PT ;  /* 0x000000011800780c */ /* 0x000fda0003f04070 */
[----:B------:R-:W-:Y:S05]  /*c920*/  @P0 BRA `(.L_x_142) ;  /* 0x0000000000780947 */ /* 0x000fea0003800000 */
[----:B------:R-:W-:Y:S01]  /*c930*/  LOP3.LUT R0, R3, 0x7fffff, RZ, 0xc0, !PT ;  /* 0x007fffff03007812 */ /* 0x000fe200078ec0ff */
[----:B------:R-:W-:-:S03]  /*c940*/  IMAD.MOV.U32 R13, RZ, RZ, 0x3 ;  /* 0x00000003ff0d7424 */ /* 0x000fc600078e00ff */
[----:B------:R-:W-:Y:S02]  /*c950*/  LOP3.LUT R0, R0, 0x3f800000, RZ, 0xfc, !PT ;  /* 0x3f80000000007812 */ /* 0x000fe400078efcff */
[----:B------:R-:W-:Y:S02]  /*c960*/  SHF.L.U32 R13, R13, R24, RZ ;  /* 0x000000180d0d7219 */ /* 0x000fe400000006ff */
[----:B------:R-:W1:Y:S02]  /*c970*/  MUFU.RCP R9, R0 ;  /* 0x0000000000097308 */ /* 0x000e640000001000 */
[----:B-1----:R-:W-:-:S04]  /*c980*/  FFMA R8, R0, R9, -1 ;  /* 0xbf80000000087423 */ /* 0x002fc80000000009 */
[----:B------:R-:W-:-:S04]  /*c990*/  FADD.FTZ R8, -R8, -RZ ;  /* 0x800000ff08087221 */ /* 0x000fc80000010100 */
[CCC-:B------:R-:W-:Y:S01]  /*c9a0*/  FFMA.RM R12, R9.reuse, R8.reuse, R9.reuse ;  /* 0x00000008090c7223 */ /* 0x1c0fe20000004009 */
[----:B------:R-:W-:-:S04]  /*c9b0*/  FFMA.RP R9, R9, R8, R9 ;  /* 0x0000000809097223 */ /* 0x000fc80000008009 */
[C---:B------:R-:W-:Y:S02]  /*c9c0*/  LOP3.LUT R8, R12.reuse, 0x7fffff, RZ, 0xc0, !PT ;  /* 0x007fffff0c087812 */ /* 0x040fe400078ec0ff */
[----:B------:R-:W-:Y:S02]  /*c9d0*/  FSETP.NEU.FTZ.AND P0, PT, R12, R9, PT ;  /* 0x000000090c00720b */ /* 0x000fe40003f1d000 */
[----:B------:R-:W-:Y:S02]  /*c9e0*/  LOP3.LUT R8, R8, 0x800000, RZ, 0xfc, !PT ;  /* 0x0080000008087812 */ /* 0x000fe400078efcff */
[----:B------:R-:W-:Y:S02]  /*c9f0*/  SEL R9, RZ, 0xffffffff, !P0 ;  /* 0xffffffffff097807 */ /* 0x000fe40004000000 */
[----:B------:R-:W-:-:S03]  /*ca00*/  LOP3.LUT R13, R13, R8, RZ, 0xc0, !PT ;  /* 0x000000080d0d7212 */ /* 0x000fc600078ec0ff */
[----:B------:R-:W-:Y:S01]  /*ca10*/  IMAD.MOV R9, RZ, RZ, -R9 ;  /* 0x000000ffff097224 */ /* 0x000fe200078e0a09 */
[----:B------:R-:W-:-:S04]  /*ca20*/  SHF.R.U32.HI R13, RZ, R24, R13 ;  /* 0x00000018ff0d7219 */ /* 0x000fc8000001160d */
[--C-:B------:R-:W-:Y:S01]  /*ca30*/  LOP3.LUT P1, RZ, R9, R24, R8.reuse, 0xf8, !PT ;  /* 0x0000001809ff7212 */ /* 0x100fe2000782f808 */
[----:B------:R-:W-:Y:S01]  /*ca40*/  VIADD R9, R21, 0xffffff04 ;  /* 0xffffff0415097836 */ /* 0x000fe20000000000 */
[C---:B------:R-:W-:Y:S02]  /*ca50*/  LOP3.LUT P0, RZ, R13.reuse, 0x1, RZ, 0xc0, !PT ;  /* 0x000000010dff7812 */ /* 0x040fe4000780c0ff */
[----:B------:R-:W-:Y:S02]  /*ca60*/  LOP3.LUT P2, RZ, R13, 0x2, RZ, 0xc0, !PT ;  /* 0x000000020dff7812 */ /* 0x000fe4000784c0ff */
[----:B------:R-:W-:Y:S02]  /*ca70*/  SHF.R.U32.HI R8, RZ, R9, R8 ;  /* 0x00000009ff087219 */ /* 0x000fe40000011608 */
[----:B------:R-:W-:Y:S02]  /*ca80*/  PLOP3.LUT P0, PT, P0, P1, P2, 0xe0, 0x0 ;  /* 0x000000000000781c */ /* 0x000fe40000703c20 */
[----:B------:R-:W-:-:S02]  /*ca90*/  LOP3.LUT P1, RZ, R3, 0x7fffff, RZ, 0xc0, !PT ;  /* 0x007fffff03ff7812 */ /* 0x000fc4000782c0ff */
[----:B------:R-:W-:-:S05]  /*caa0*/  SEL R0, RZ, 0x1, !P0 ;  /* 0x00000001ff007807 */ /* 0x000fca0004000000 */
[----:B------:R-:W-:-:S05]  /*cab0*/  IMAD.MOV R0, RZ, RZ, -R0 ;  /* 0x000000ffff007224 */ /* 0x000fca00078e0a00 */
[----:B------:R-:W-:-:S13]  /*cac0*/  ISETP.GE.AND P0, PT, R0, RZ, PT ;  /* 0x000000ff0000720c */ /* 0x000fda0003f06270 */
[----:B------:R-:W-:-:S05]  /*cad0*/  @!P0 IADD3 R8, R8, 0x1, RZ ;  /* 0x0000000108088810 */ /* 0x000fca0007ffe0ff */
[----:B------:R-:W-:-:S05]  /*cae0*/  @!P1 IMAD.SHL.U32 R8, R8, 0x2, RZ ;  /* 0x0000000208089824 */ /* 0x000fca00078e00ff */
[----:B------:R-:W-:Y:S01]  /*caf0*/  LOP3.LUT R8, R8, 0x80000000, R3, 0xf8, !PT ;  /* 0x8000000008087812 */ /* 0x000fe200078ef803 */
[----:B------:R-:W-:Y:S06]  /*cb00*/  BRA `(.L_x_141) ;  /* 0x0000000000047947 */ /* 0x000fec0003800000 */
.L_x_142:
[----:B------:R1:W2:Y:S02]  /*cb10*/  MUFU.RCP R8, R3 ;  /* 0x0000000300087308 */ /* 0x0002a40000001000 */
.L_x_141:
[----:B------:R-:W-:Y:S05]  /*cb20*/  BSYNC B2 ;  /* 0x0000000000027941 */ /* 0x000fea0003800000 */
.L_x_139:
[----:B--2---:R-:W-:Y:S02]  /*cb30*/  IMAD.MOV.U32 R0, RZ, RZ, R8 ;  /* 0x000000ffff007224 */ /* 0x004fe400078e0008 */
[----:B------:R-:W-:Y:S02]  /*cb40*/  IMAD.MOV.U32 R8, RZ, RZ, R14 ;  /* 0x000000ffff087224 */ /* 0x000fe400078e000e */
[----:B------:R-:W-:-:S04]  /*cb50*/  IMAD.MOV.U32 R9, RZ, RZ, 0x0 ;  /* 0x00000000ff097424 */ /* 0x000fc800078e00ff */
[----:B-1----:R-:W-:Y:S05]  /*cb60*/  RET.REL.NODEC R8 `(_ZN7cutlass13device_kernelINS_4fmha6kernel28FmhaKernelTmaWarpSpecializedINS1_10collective30FmhaMainloopTmaWarpSpecializedINS_6half_tEffN4cute5tupleIJNS7_1CILi128EEESA_NS9_ILi16EEEEEENS8_IJiNS9_ILi1EEENS8_IJiiEEEEEESF_SF_NS4_12CausalFusionEJNS2_6OptionILNS2_3TagE0ENS9_ILb1EEEEENSH_ILSI_2ESJ_EEEEENS4_15FmhaFwdEpilogueIS6_fNS8_IJNS9_ILi64EEESB_SA_EEEEENS2_23PersistentTileSchedulerEJSK_SL_EEEEEvNT_6ParamsE) ;  /* 0xffffff3408247950 */ /* 0x002fea0003c3ffff */
.L_x_143:
[----:B------:R-:W-:-:S00]  /*cb70*/  BRA `(.L_x_143) ;  /* 0xfffffffc00fc7947 */ /* 0x000fc0000383ffff */
[----:B------:R-:W-:-:S00]  /*cb80*/  NOP ;  /* 0x0000000000007918 */ /* 0x000fc00000000000 */
[----:B------:R-:W-:-:S00]  /*cb90*/  NOP ;  /* 0x0000000000007918 */ /* 0x000fc00000000000 */
[----:B------:R-:W-:-:S00]  /*cba0*/  NOP ;  /* 0x0000000000007918 */ /* 0x000fc00000000000 */
[----:B------:R-:W-:-:S00]  /*cbb0*/  NOP ;  /* 0x0000000000007918 */ /* 0x000fc00000000000 */
[----:B------:R-:W-:-:S00]  /*cbc0*/  NOP ;  /* 0x0000000000007918 */ /* 0x000fc00000000000 */
[----:B------:R-:W-:-:S00]  /*cbd0*/  NOP ;  /* 0x0000000000007918 */ /* 0x000fc00000000000 */
[----:B------:R-:W-:-:S00]  /*cbe0*/  NOP ;  /* 0x0000000000007918 */ /* 0x000fc00000000000 */
[----:B------:R-:W-:-:S00]  /*cbf0*/  NOP ;  /* 0x0000000000007918 */ /* 0x000fc00000000000 */
.L_x_144:


//--------------------- .nv.global.init           --------------------------
	.section	.nv.global.init,"aw",@progbits
.nv.global.init:
	.type		$str$24,@object
	.size		$str$24,($str$25 - $str$24)
$str$24:
        /*0000*/ 	.byte	0x28, 0x61, 0x64, 0x64, 0x72, 0x65, 0x73, 0x73, 0x20, 0x26, 0x20, 0x6d, 0x61, 0x73, 0x6b, 0x29
        /*0010*/ 	.byte	0x20, 0x3d, 0x3d, 0x20, 0x30, 0x00
	.type		$str$25,@object
	.size		$str$25,(__unnamed_1 - $str$25)
$str$25:
        /*0016*/ 	.byte	0x2f, 0x74, 0x6d, 0x70, 0x2f, 0x63, 0x75, 0x74, 0x6c, 0x61, 0x73, 0x73, 0x5f, 0x73, 0x77, 0x65
        /*0026*/ 	.byte	0x65, 0x70, 0x5f, 0x73, 0x72, 0x63, 0x2f, 0x69, 0x6e, 0x63, 0x6c, 0x75, 0x64, 0x65, 0x2f, 0x63
        /*0036*/ 	.byte	0x75, 0x74, 0x65, 0x2f, 0x70, 0x6f, 0x69, 0x6e, 0x74, 0x65, 0x72, 0x5f, 0x66, 0x6c, 0x61, 0x67
        /*0046*/ 	.byte	0x67, 0x65, 0x64, 0x2e, 0x68, 0x70, 0x70, 0x00
	.type		__unnamed_1,@object
	.size		__unnamed_1,(.L_0 - __unnamed_1)
__unnamed_1:
        /*004e*/ 	.byte	0x61, 0x75, 0x74, 0x6f, 0x20, 0x63, 0x75, 0x74, 0x65, 0x3a, 0x3a, 0x61, 0x73, 0x5f, 0x70, 0x6f
        /* <DEDUP_REMOVED lines=27> */
        /*020e*/ 	.byte	0x3e, 0x3e, 0x5d, 0x00
.L_0:


//--------------------- .nv.shared._ZN7cutlass13device_kernelINS_4fmha6kernel28FmhaKernelTmaWarpSpecializedINS1_10collective30FmhaMainloopTmaWarpSpecializedINS_6half_tEffN4cute5tupleIJNS7_1CILi128EEESA_NS9_ILi16EEEEEENS8_IJiNS9_ILi1EEENS8_IJiiEEEEEESF_SF_NS4_12CausalFusionEJNS2_6OptionILNS2_3TagE0ENS9_ILb1EEEEENSH_ILSI_2ESJ_EEEEENS4_15FmhaFwdEpilogueIS6_fNS8_IJNS9_ILi64EEESB_SA_EEEEENS2_23PersistentTileSchedulerEJSK_SL_EEEEEvNT_6ParamsE --------------------------
	.section	.nv.shared._ZN7cutlass13device_kernelINS_4fmha6kernel28FmhaKernelTmaWarpSpecializedINS1_10collective30FmhaMainloopTmaWarpSpecializedINS_6half_tEffN4cute5tupleIJNS7_1CILi128EEESA_NS9_ILi16EEEEEENS8_IJiNS9_ILi1EEENS8_IJiiEEEEEESF_SF_NS4_12CausalFusionEJNS2_6OptionILNS2_3TagE0ENS9_ILb1EEEEENSH_ILSI_2ESJ_EEEEENS4_15FmhaFwdEpilogueIS6_fNS8_IJNS9_ILi64EEESB_SA_EEEEENS2_23PersistentTileSchedulerEJSK_SL_EEEEEvNT_6ParamsE,"aw",@nobits
	.sectionflags	@""
	.align	16
	.zero		1024


//--------------------- .nv.shared.reserved.0     --------------------------
	.section	.nv.shared.reserved.0,"aw",@nobits
	.weak		__nv_reservedSMEM_offset_0_alias
	.size		__nv_reservedSMEM_offset_0_alias, 0, 0
	.other		__nv_reservedSMEM_offset_0_alias,@"STO_CUDA_RESERVED_SHARED STV_DEFAULT"
__nv_reservedSMEM_offset_0_alias:
	.zero		0


//--------------------- .nv.global                --------------------------
	.section	.nv.global,"aw",@nobits
.nv.global:
	.type		_ZN39_INTERNAL_f5427721_4_k_cu_f098f52a_31954cute1_E,@object
	.size		_ZN39_INTERNAL_f5427721_4_k_cu_f098f52a_31954cute1_E,(_ZN39_INTERNAL_f5427721_4_k_cu_f098f52a_31954cuda3std3__45__cpo6cbeginE - _ZN39_INTERNAL_f5427721_4_k_cu_f098f52a_31954cute1_E)
_ZN39_INTERNAL_f5427721_4_k_cu_f098f52a_31954cute1_E:
	.zero		1
	.type		_ZN39_INTERNAL_f5427721_4_k_cu_f098f52a_31954cuda3std3__45__cpo6cbeginE,@object
	.size		_ZN39_INTERNAL_f5427721_4_k_cu_f098f52a_31954cuda3std3__45__cpo6cbeginE,(_ZN39_INTERNAL_f5427721_4_k_cu_f098f52a_31954cuda3std3__48in_placeE - _ZN39_INTERNAL_f5427721_4_k_cu_f098f52a_31954cuda3std3__45__cpo6cbeginE)
_ZN39_INTERNAL_f5427721_4_k_cu_f098f52a_31954cuda3std3__45__cpo6cbeginE:
	.zero		1
	.type		_ZN39_INTERNAL_f5427721_4_k_cu_f098f52a_31954cuda3std3__48in_placeE,@object
	.size		_ZN39_INTERNAL_f5427721_4_k_cu_f098f52a_31954cuda3std3__48in_placeE,(_ZN39_INTERNAL_f5427721_4_k_cu_f098f52a_31954cuda3std6ranges3__45__cpo9iter_moveE - _ZN39_INTERNAL_f5427721_4_k_cu_f098f52a_31954cuda3std3__48in_placeE)
_ZN39_INTERNAL_f5427721_4_k_cu_f098f52a_31954cuda3std3__48in_placeE:
	.zero		1
	.type		_ZN39_INTERNAL_f5427721_4_k_cu_f098f52a_31954cuda3std6ranges3__45__cpo9iter_moveE,@object
	.size		_ZN39_INTERNAL_f5427721_4_k_cu_f098f52a_31954cuda3std6ranges3__45__cpo9iter_moveE,(_ZN39_INTERNAL_f5427721_4_k_cu_f098f52a_31954cuda3std3__45__cpo5beginE - _ZN39_INTERNAL_f5427721_4_k_cu_f098f52a_31954cuda3std6ranges3__45__cpo9iter_moveE)
_ZN39_INTERNAL_f5427721_4_k_cu_f098f52a_31954cuda3std6ranges3__45__cpo9iter_moveE:
	.zero		1
	.type		_ZN39_INTERNAL_f5427721_4_k_cu_f098f52a_31954cuda3std3__45__cpo5beginE,@object
	.size		_ZN39_INTERNAL_f5427721_4_k_cu_f098f52a_31954cuda3std3__45__cpo5beginE,(_ZN39_INTERNAL_f5427721_4_k_cu_f098f52a_31954cuda3std3__441_GLOBAL__N__f5427721_4_k_cu_f098f52a_31956ignoreE - _ZN39_INTERNAL_f5427721_4_k_cu_f098f52a_31954cuda3std3__45__cpo5beginE)
_ZN39_INTERNAL_f5427721_4_k_cu_f098f52a_31954cuda3std3__45__cpo5beginE:
	.zero		1
	.type		_ZN39_INTERNAL_f5427721_4_k_cu_f098f52a_31954cuda3std3__441_GLOBAL__N__f5427721_4_k_cu_f098f52a_31956ignoreE,@object
	.size		_ZN39_INTERNAL_f5427721_4_k_cu_f098f52a_31954cuda3std3__441_GLOBAL__N__f5427721_4_k_cu_f098f52a_31956ignoreE,(_ZN39_INTERNAL_f5427721_4_k_cu_f098f52a_31954cute7productE - _ZN39_INTERNAL_f5427721_4_k_cu_f098f52a_31954cuda3std3__441_GLOBAL__N__f5427721_4_k_cu_f098f52a_31956ignoreE)
_ZN39_INTERNAL_f5427721_4_k_cu_f098f52a_31954cuda3std3__441_GLOBAL__N__f5427721_4_k_cu_f098f52a_31956ignoreE:
	.zero		1
	.type		_ZN39_INTERNAL_f5427721_4_k_cu_f098f52a_31954cute7productE,@object
	.size		_ZN39_INTERNAL_f5427721_4_k_cu_f098f52a_31954cute7productE,(_ZN39_INTERNAL_f5427721_4_k_cu_f098f52a_31954cuda3std3__45__cpo3endE - _ZN39_INTERNAL_f5427721_4_k_cu_f098f52a_31954cute7productE)
_ZN39_INTERNAL_f5427721_4_k_cu_f098f52a_31954cute7productE:
	.zero		1
	.type		_ZN39_INTERNAL_f5427721_4_k_cu_f098f52a_31954cuda3std3__45__cpo3endE,@object
	.size		_ZN39_INTERNAL_f5427721_4_k_cu_f098f52a_31954cuda3std3__45__cpo3endE,(_ZN39_INTERNAL_f5427721_4_k_cu_f098f52a_31954cuda3std3__419piecewise_constructE - _ZN39_INTERNAL_f5427721_4_k_cu_f098f52a_31954cuda3std3__45__cpo3endE)
_ZN39_INTERNAL_f5427721_4_k_cu_f098f52a_31954cuda3std3__45__cpo3endE:
	.zero		1
	.type		_ZN39_INTERNAL_f5427721_4_k_cu_f098f52a_31954cuda3std3__419piecewise_constructE,@object
	.size		_ZN39_INTERNAL_f5427721_4_k_cu_f098f52a_31954cuda3std3__419piecewise_constructE,(_ZN39_INTERNAL_f5427721_4_k_cu_f098f52a_31954cuda3std3__45__cpo4cendE - _ZN39_INTERNAL_f5427721_4_k_cu_f098f52a_31954cuda3std3__419piecewise_constructE)
_ZN39_INTERNAL_f5427721_4_k_cu_f098f52a_31954cuda3std3__419piecewise_constructE:
	.zero		1
	.type		_ZN39_INTERNAL_f5427721_4_k_cu_f098f52a_31954cuda3std3__45__cpo4cendE,@object
	.size		_ZN39_INTERNAL_f5427721_4_k_cu_f098f52a_31954cuda3std3__45__cpo4cendE,(_ZN39_INTERNAL_f5427721_4_k_cu_f098f52a_31954cuda3std6ranges3__45__cpo4swapE - _ZN39_INTERNAL_f5427721_4_k_cu_f098f52a_31954cuda3std3__45__cpo4cendE)
_ZN39_INTERNAL_f5427721_4_k_cu_f098f52a_31954cuda3std3__45__cpo4cendE:
	.zero		1
	.type		_ZN39_INTERNAL_f5427721_4_k_cu_f098f52a_31954cuda3std6ranges3__45__cpo4swapE,@object
	.size		_ZN39_INTERNAL_f5427721_4_k_cu_f098f52a_31954cuda3std6ranges3__45__cpo4swapE,(.L_8 - _ZN39_INTERNAL_f5427721_4_k_cu_f098f52a_31954cuda3std6ranges3__45__cpo4swapE)
_ZN39_INTERNAL_f5427721_4_k_cu_f098f52a_31954cuda3std6ranges3__45__cpo4swapE:
	.zero		1
.L_8:


//--------------------- .nv.constant0._ZN7cutlass13device_kernelINS_4fmha6kernel28FmhaKernelTmaWarpSpecializedINS1_10collective30FmhaMainloopTmaWarpSpecializedINS_6half_tEffN4cute5tupleIJNS7_1CILi128EEESA_NS9_ILi16EEEEEENS8_IJiNS9_ILi1EEENS8_IJiiEEEEEESF_SF_NS4_12CausalFusionEJNS2_6OptionILNS2_3TagE0ENS9_ILb1EEEEENSH_ILSI_2ESJ_EEEEENS4_15FmhaFwdEpilogueIS6_fNS8_IJNS9_ILi64EEESB_SA_EEEEENS2_23PersistentTileSchedulerEJSK_SL_EEEEEvNT_6ParamsE --------------------------
	.section	.nv.constant0._ZN7cutlass13device_kernelINS_4fmha6kernel28FmhaKernelTmaWarpSpecializedINS1_10collective30FmhaMainloopTmaWarpSpecializedINS_6half_tEffN4cute5tupleIJNS7_1CILi128EEESA_NS9_ILi16EEEEEENS8_IJiNS9_ILi1EEENS8_IJiiEEEEEESF_SF_NS4_12CausalFusionEJNS2_6OptionILNS2_3TagE0ENS9_ILb1EEEEENSH_ILSI_2ESJ_EEEEENS4_15FmhaFwdEpilogueIS6_fNS8_IJNS9_ILi64EEESB_SA_EEEEENS2_23PersistentTileSchedulerEJSK_SL_EEEEEvNT_6ParamsE,"a",@progbits
	.sectionflags	@""
	.align	4
.nv.constant0._ZN7cutlass13device_kernelINS_4fmha6kernel28FmhaKernelTmaWarpSpecializedINS1_10collective30FmhaMainloopTmaWarpSpecializedINS_6half_tEffN4cute5tupleIJNS7_1CILi128EEESA_NS9_ILi16EEEEEENS8_IJiNS9_ILi1EEENS8_IJiiEEEEEESF_SF_NS4_12CausalFusionEJNS2_6OptionILNS2_3TagE0ENS9_ILb1EEEEENSH_ILSI_2ESJ_EEEEENS4_15FmhaFwdEpilogueIS6_fNS8_IJNS9_ILi64EEESB_SA_EEEEENS2_23PersistentTileSchedulerEJSK_SL_EEEEEvNT_6ParamsE:
	.zero		2688


//--------------------- SYMBOLS --------------------------

	.type		.nv.reservedSmem.offset0,@object
	.size		.nv.reservedSmem.offset0,0x4
	.type		__assertfail,@function
